def matmul_kernel(
    a_ptr,
    b_ptr,
    c_ptr,
    M,
    N,
    K,
    stride_am,
    stride_ak,
    stride_bk,
    stride_bn,
    stride_cm,
    stride_cn,
    BLOCK_M: tl.constexpr,
    BLOCK_N: tl.constexpr,
    BLOCK_K: tl.constexpr,
    GROUP_M: tl.constexpr,
):
    pid = tl.program_id(axis=0)
    num_pid_m = tl.cdiv(M, BLOCK_M)
    num_pid_n = tl.cdiv(N, BLOCK_N)
    num_pid_in_group = GROUP_M * num_pid_n
    group_id = pid // num_pid_in_group
    first_pid_m = group_id * GROUP_M
    group_size_m = min(num_pid_m - first_pid_m, GROUP_M)
    pid_m = first_pid_m + ((pid % num_pid_in_group) % group_size_m)
    pid_n = (pid % num_pid_in_group) // group_size_m

    offs_am = (pid_m * BLOCK_M + tl.arange(0, BLOCK_M)) % M
    offs_bn = (pid_n * BLOCK_N + tl.arange(0, BLOCK_N)) % N
    offs_k = tl.arange(0, BLOCK_K)
    a_ptrs = a_ptr + offs_am[:, None] * stride_am + offs_k[None, :] * stride_ak
    b_ptrs = b_ptr + offs_k[:, None] * stride_bk + offs_bn[None, :] * stride_bn

    acc = tl.zeros((BLOCK_M, BLOCK_N), dtype=tl.float32)
    for kk in range(0, tl.cdiv(K, BLOCK_K)):
        a = tl.load(a_ptrs, mask=offs_k[None, :] < K - kk * BLOCK_K, other=0.0)
        b = tl.load(b_ptrs, mask=offs_k[:, None] < K - kk * BLOCK_K, other=0.0)
        acc = tl.dot(a, b, acc)
        a_ptrs += BLOCK_K * stride_ak
        b_ptrs += BLOCK_K * stride_bk

    c = acc.to(c_ptr.dtype.element_ty)
    offs_cm = pid_m * BLOCK_M + tl.arange(0, BLOCK_M)
    offs_cn = pid_n * BLOCK_N + tl.arange(0, BLOCK_N)
    c_ptrs = c_ptr + offs_cm[:, None] * stride_cm + offs_cn[None, :] * stride_cn
    mask = (offs_cm[:, None] < M) & (offs_cn[None, :] < N)
    tl.store(c_ptrs, c, mask=mask)

# config = {"BLOCK_K": 256, "BLOCK_M": 16, "BLOCK_N": 16, "GROUP_M": 8, "arch": "sm_90", "dtype": "bf16", "num_ctas": 1, "num_stages": 3, "num_warps": 4}
# arch = sm_90


// ===== COMPILED SASS (sm_90a) =====

	.target	sm_90a

	.elftype	@"ET_EXEC"


//--------------------- .note.nv.tkinfo           --------------------------
	.section	.note.nv.tkinfo,"",@"SHT_NOTE"
	.sectionflags	@"SHF_NOTE_NV_TKINFO"
	.tkinfo
        /*0018*/ 	.word	0x00000002
        /*0030*/ 	.string	""
        /*0030*/ 	.string	"ptxas"
        /*0030*/ 	.string	"Cuda compilation tools, release 13.0, V13.0.88"
        /*0030*/ 	.string	"Build cuda_13.0.r13.0/compiler.36424714_0"
        /*0030*/ 	.string	"-v  -suppress-debug-info  -lineinfo  -arch sm_90a "



//--------------------- .note.nv.cuinfo           --------------------------
	.section	.note.nv.cuinfo,"",@"SHT_NOTE"
	.sectionflags	@"SHF_NOTE_NV_CUINFO"
        /*0018*/ 	.short	0x0002
        /*001a*/ 	.short	0x005a
        /*001c*/ 	.short	0x0082
	.zero		2


//--------------------- .nv.info                  --------------------------
	.section	.nv.info,"",@"SHT_CUDA_INFO"
	.align	4


	//----- nvinfo : EIATTR_REGCOUNT
	.align		4
        /*0000*/ 	.byte	0x04, 0x2f
        /*0002*/ 	.short	(.L_1 - .L_0)
	.align		4
.L_0:
        /*0004*/ 	.word	index@(matmul_kernel)
        /*0008*/ 	.word	0x000000ff


	//----- nvinfo : EIATTR_FRAME_SIZE
	.align		4
.L_1:
        /*000c*/ 	.byte	0x04, 0x11
        /*000e*/ 	.short	(.L_3 - .L_2)
	.align		4
.L_2:
        /*0010*/ 	.word	index@(matmul_kernel)
        /*0014*/ 	.word	0x00000000


	//----- nvinfo : EIATTR_MIN_STACK_SIZE
	.align		4
.L_3:
        /*0018*/ 	.byte	0x04, 0x12
        /*001a*/ 	.short	(.L_5 - .L_4)
	.align		4
.L_4:
        /*001c*/ 	.word	index@(matmul_kernel)
        /*0020*/ 	.word	0x00000000
.L_5:


//--------------------- .nv.compat                --------------------------
	.section	.nv.compat,"",@"SHT_CUDA_COMPAT_INFO"
	.align	4
        /*0000*/ 	.byte	0x02, 0x09, 0x01, 0x00, 0x02, 0x02, 0x01, 0x00, 0x02, 0x05, 0x05, 0x00, 0x03, 0x07, 0x01, 0x01
        /*0010*/ 	.byte	0x02, 0x03, 0x00, 0x00, 0x02, 0x06, 0x01, 0x00, 0x04, 0x0b, 0x08, 0x00, 0x00, 0x00, 0x00, 0x00
        /*0020*/ 	.byte	0x00, 0x00, 0x00, 0x00


//--------------------- .nv.info.matmul_kernel    --------------------------
	.section	.nv.info.matmul_kernel,"",@"SHT_CUDA_INFO"
	.sectionflags	@""
	.align	4


	//----- nvinfo : EIATTR_CUDA_API_VERSION
	.align		4
        /*0000*/ 	.byte	0x04, 0x37
        /*0002*/ 	.short	(.L_7 - .L_6)
.L_6:
        /*0004*/ 	.word	0x00000082


	//----- nvinfo : EIATTR_KPARAM_INFO
	.align		4
.L_7:
        /*0008*/ 	.byte	0x04, 0x17
        /*000a*/ 	.short	(.L_9 - .L_8)
.L_8:
        /*000c*/ 	.word	0x00000000
        /*0010*/ 	.short	0x000d
        /*0012*/ 	.short	0x0048
        /*0014*/ 	.byte	0x00, 0xf4, 0x21, 0x00


	//----- nvinfo : EIATTR_KPARAM_INFO
	.align		4
.L_9:
        /*0018*/ 	.byte	0x04, 0x17
        /*001a*/ 	.short	(.L_11 - .L_10)
.L_10:
        /*001c*/ 	.word	0x00000000
        /*0020*/ 	.short	0x000c
        /*0022*/ 	.short	0x0040
        /*0024*/ 	.byte	0x00, 0xf4, 0x21, 0x00


	//----- nvinfo : EIATTR_KPARAM_INFO
	.align		4
.L_11:
        /*0028*/ 	.byte	0x04, 0x17
        /*002a*/ 	.short	(.L_13 - .L_12)
.L_12:
        /*002c*/ 	.word	0x00000000
        /*0030*/ 	.short	0x000b
        /*0032*/ 	.short	0x0038
        /*0034*/ 	.byte	0x00, 0xf0, 0x11, 0x00


	//----- nvinfo : EIATTR_KPARAM_INFO
	.align		4
.L_13:
        /*0038*/ 	.byte	0x04, 0x17
        /*003a*/ 	.short	(.L_15 - .L_14)
.L_14:
        /*003c*/ 	.word	0x00000000
        /*0040*/ 	.short	0x000a
        /*0042*/ 	.short	0x0034
        /*0044*/ 	.byte	0x00, 0xf0, 0x11, 0x00


	//----- nvinfo : EIATTR_KPARAM_INFO
	.align		4
.L_15:
        /*0048*/ 	.byte	0x04, 0x17
        /*004a*/ 	.short	(.L_17 - .L_16)
.L_16:
        /*004c*/ 	.word	0x00000000
        /*0050*/ 	.short	0x0009
        /*0052*/ 	.short	0x0030
        /*0054*/ 	.byte	0x00, 0xf0, 0x11, 0x00


	//----- nvinfo : EIATTR_KPARAM_INFO
	.align		4
.L_17:
        /*0058*/ 	.byte	0x04, 0x17
        /*005a*/ 	.short	(.L_19 - .L_18)
.L_18:
        /*005c*/ 	.word	0x00000000
        /*0060*/ 	.short	0x0008
        /*0062*/ 	.short	0x002c
        /*0064*/ 	.byte	0x00, 0xf0, 0x11, 0x00


	//----- nvinfo : EIATTR_KPARAM_INFO
	.align		4
.L_19:
        /*0068*/ 	.byte	0x04, 0x17
        /*006a*/ 	.short	(.L_21 - .L_20)
.L_20:
        /*006c*/ 	.word	0x00000000
        /*0070*/ 	.short	0x0007
        /*0072*/ 	.short	0x0028
        /*0074*/ 	.byte	0x00, 0xf0, 0x11, 0x00


	//----- nvinfo : EIATTR_KPARAM_INFO
	.align		4
.L_21:
        /*0078*/ 	.byte	0x04, 0x17
        /*007a*/ 	.short	(.L_23 - .L_22)
.L_22:
        /*007c*/ 	.word	0x00000000
        /*0080*/ 	.short	0x0006
        /*0082*/ 	.short	0x0024
        /*0084*/ 	.byte	0x00, 0xf0, 0x11, 0x00


	//----- nvinfo : EIATTR_KPARAM_INFO
	.align		4
.L_23:
        /*0088*/ 	.byte	0x04, 0x17
        /*008a*/ 	.short	(.L_25 - .L_24)
.L_24:
        /*008c*/ 	.word	0x00000000
        /*0090*/ 	.short	0x0005
        /*0092*/ 	.short	0x0020
        /*0094*/ 	.byte	0x00, 0xf0, 0x11, 0x00


	//----- nvinfo : EIATTR_KPARAM_INFO
	.align		4
.L_25:
        /*0098*/ 	.byte	0x04, 0x17
        /*009a*/ 	.short	(.L_27 - .L_26)
.L_26:
        /*009c*/ 	.word	0x00000000
        /*00a0*/ 	.short	0x0004
        /*00a2*/ 	.short	0x001c
        /*00a4*/ 	.byte	0x00, 0xf0, 0x11, 0x00


	//----- nvinfo : EIATTR_KPARAM_INFO
	.align		4
.L_27:
        /*00a8*/ 	.byte	0x04, 0x17
        /*00aa*/ 	.short	(.L_29 - .L_28)
.L_28:
        /*00ac*/ 	.word	0x00000000
        /*00b0*/ 	.short	0x0003
        /*00b2*/ 	.short	0x0018
        /*00b4*/ 	.byte	0x00, 0xf0, 0x11, 0x00


	//----- nvinfo : EIATTR_KPARAM_INFO
	.align		4
.L_29:
        /*00b8*/ 	.byte	0x04, 0x17
        /*00ba*/ 	.short	(.L_31 - .L_30)
.L_30:
        /*00bc*/ 	.word	0x00000000
        /*00c0*/ 	.short	0x0002
        /*00c2*/ 	.short	0x0010
        /*00c4*/ 	.byte	0x00, 0xf4, 0x21, 0x00


	//----- nvinfo : EIATTR_KPARAM_INFO
	.align		4
.L_31:
        /*00c8*/ 	.byte	0x04, 0x17
        /*00ca*/ 	.short	(.L_33 - .L_32)
.L_32:
        /*00cc*/ 	.word	0x00000000
        /*00d0*/ 	.short	0x0001
        /*00d2*/ 	.short	0x0008
        /*00d4*/ 	.byte	0x00, 0xf4, 0x21, 0x00


	//----- nvinfo : EIATTR_KPARAM_INFO
	.align		4
.L_33:
        /*00d8*/ 	.byte	0x04, 0x17
        /*00da*/ 	.short	(.L_35 - .L_34)
.L_34:
        /*00dc*/ 	.word	0x00000000
        /*00e0*/ 	.short	0x0000
        /*00e2*/ 	.short	0x0000
        /*00e4*/ 	.byte	0x00, 0xf4, 0x21, 0x00


	//----- nvinfo : EIATTR_SPARSE_MMA_MASK
	.align		4
.L_35:
        /*00e8*/ 	.byte	0x03, 0x50
        /*00ea*/ 	.short	0x0000


	//----- nvinfo : EIATTR_MAXREG_COUNT
	.align		4
        /*00ec*/ 	.byte	0x03, 0x1b
        /*00ee*/ 	.short	0x00ff


	//----- nvinfo : EIATTR_NUM_BARRIERS
	.align		4
        /*00f0*/ 	.byte	0x02, 0x4c
        /*00f2*/ 	.byte	0x01
	.zero		1


	//----- nvinfo : EIATTR_MERCURY_ISA_VERSION
	.align		4
        /*00f4*/ 	.byte	0x03, 0x5f
        /*00f6*/ 	.short	0x0101


	//----- nvinfo : EIATTR_EXIT_INSTR_OFFSETS
	.align		4
        /*00f8*/ 	.byte	0x04, 0x1c
        /*00fa*/ 	.short	(.L_37 - .L_36)


	//   ....[0]....
.L_36:
        /*00fc*/ 	.word	0x00003960


	//   ....[1]....
        /*0100*/ 	.word	0x00003990


	//----- nvinfo : EIATTR_REQNTID
	.align		4
.L_37:
        /*0104*/ 	.byte	0x04, 0x10
        /*0106*/ 	.short	(.L_39 - .L_38)
.L_38:
        /*0108*/ 	.word	0x00000080
        /*010c*/ 	.word	0x00000001
        /*0110*/ 	.word	0x00000001


	//----- nvinfo : EIATTR_CBANK_PARAM_SIZE
	.align		4
.L_39:
        /*0114*/ 	.byte	0x03, 0x19
        /*0116*/ 	.short	0x0050


	//----- nvinfo : EIATTR_PARAM_CBANK
	.align		4
        /*0118*/ 	.byte	0x04, 0x0a
        /*011a*/ 	.short	(.L_41 - .L_40)
	.align		4
.L_40:
        /*011c*/ 	.word	index@(.nv.constant0.matmul_kernel)
        /*0120*/ 	.short	0x0210
        /*0122*/ 	.short	0x0050


	//----- nvinfo : EIATTR_SW_WAR
	.align		4
.L_41:
        /*0124*/ 	.byte	0x04, 0x36
        /*0126*/ 	.short	(.L_43 - .L_42)
.L_42:
        /*0128*/ 	.word	0x00000008
.L_43:


//--------------------- .nv.callgraph             --------------------------
	.section	.nv.callgraph,"",@"SHT_CUDA_CALLGRAPH"
	.align	4
	.sectionentsize	8
	.align		4
        /*0000*/ 	.word	0x00000000
	.align		4
        /*0004*/ 	.word	0xffffffff
	.align		4
        /*0008*/ 	.word	0x00000000
	.align		4
        /*000c*/ 	.word	0xfffffffe
	.align		4
        /*0010*/ 	.word	0x00000000
	.align		4
        /*0014*/ 	.word	0xfffffffd
	.align		4
        /*0018*/ 	.word	0x00000000
	.align		4
        /*001c*/ 	.word	0xfffffffc


//--------------------- .text.matmul_kernel       --------------------------
	.section	.text.matmul_kernel,"ax",@progbits
	.align	128
        .global         matmul_kernel
        .type           matmul_kernel,@function
        .size           matmul_kernel,(.L_x_3 - matmul_kernel)
        .other          matmul_kernel,@"STO_CUDA_ENTRY STV_DEFAULT"
matmul_kernel:
.text.matmul_kernel:
[----:B------:R-:W-:Y:S08]  /*0000*/  LDC R1, c[0x0][0x28] ;  /* 0x00000a00ff017b82 */ /* 0x000ff00000000800 */
[----:B------:R-:W0:Y:S01]  /*0010*/  LDC.64 R32, c[0x0][0x228] ;  /* 0x00008a00ff207b82 */ /* 0x000e220000000a00 */
[----:B------:R-:W1:Y:S01]  /*0020*/  S2R R5, SR_CTAID.X ;  /* 0x0000000000057919 */ /* 0x000e620000002500 */
[----:B------:R-:W-:Y:S01]  /*0030*/  UMOV UR4, 0x400 ;  /* 0x0000040000047882 */ /* 0x000fe20000000000 */
[----:B------:R-:W-:Y:S01]  /*0040*/  ULDC.64 UR10, c[0x0][0x208] ;  /* 0x00008200000a7ab9 */ /* 0x000fe20000000a00 */
[----:B------:R-:W2:Y:S04]  /*0050*/  S2R R12, SR_TID.X ;  /* 0x00000000000c7919 */ /* 0x000ea80000002100 */
[----:B------:R-:W3:Y:S01]  /*0060*/  S2UR UR6, SR_CgaCtaId ;  /* 0x00000000000679c3 */ /* 0x000ee20000008800 */
[----:B0-----:R-:W-:-:S05]  /*0070*/  VIADD R0, R33, 0xf ;  /* 0x0000000f21007836 */ /* 0x001fca0000000000 */
[----:B------:R-:W-:Y:S01]  /*0080*/  SHF.R.S32.HI R3, RZ, 0x1f, R0 ;  /* 0x0000001fff037819 */ /* 0x000fe20000011400 */
[----:B---3--:R-:W-:-:S03]  /*0090*/  ULEA UR6, UR6, UR4, 0x18 ;  /* 0x0000000406067291 */ /* 0x008fc6000f8ec03f */
[----:B------:R-:W-:Y:S02]  /*00a0*/  LEA.HI R3, R3, R0, RZ, 0x4 ;  /* 0x0000000003037211 */ /* 0x000fe400078f20ff */
[----:B-1----:R-:W-:Y:S02]  /*00b0*/  IABS R8, R5 ;  /* 0x0000000500087213 */ /* 0x002fe40000000000 */
[----:B------:R-:W-:-:S05]  /*00c0*/  SHF.R.S32.HI R3, RZ, 0x4, R3 ;  /* 0x00000004ff037819 */ /* 0x000fca0000011403 */
[----:B------:R-:W-:-:S05]  /*00d0*/  IMAD.SHL.U32 R4, R3, 0x8, RZ ;  /* 0x0000000803047824 */ /* 0x000fca00078e00ff */
[-C--:B------:R-:W-:Y:S02]  /*00e0*/  IABS R7, R4.reuse ;  /* 0x0000000400077213 */ /* 0x080fe40000000000 */
[----:B------:R-:W-:Y:S02]  /*00f0*/  IABS R10, R4 ;  /* 0x00000004000a7213 */ /* 0x000fe40000000000 */
[----:B------:R-:W0:Y:S08]  /*0100*/  I2F.RP R0, R7 ;  /* 0x0000000700007306 */ /* 0x000e300000209400 */
[----:B0-----:R-:W0:Y:S02]  /*0110*/  MUFU.RCP R0, R0 ;  /* 0x0000000000007308 */ /* 0x001e240000001000 */
[----:B0-----:R-:W-:-:S02]  /*0120*/  VIADD R2, R0, 0xffffffe ;  /* 0x0ffffffe00027836 */ /* 0x001fc40000000000 */
[----:B------:R-:W-:Y:S01]  /*0130*/  IMAD.MOV R0, RZ, RZ, -R10 ;  /* 0x000000ffff007224 */ /* 0x000fe200078e0a0a */
[----:B--2---:R-:W-:-:S03]  /*0140*/  SHF.R.U32.HI R10, RZ, 0x4, R12 ;  /* 0x00000004ff0a7819 */ /* 0x004fc6000001160c */
[----:B------:R0:W1:Y:S02]  /*0150*/  F2I.FTZ.U32.TRUNC.NTZ R3, R2 ;  /* 0x0000000200037305 */ /* 0x000064000021f000 */
[----:B0-----:R-:W-:Y:S02]  /*0160*/  IMAD.MOV.U32 R2, RZ, RZ, RZ ;  /* 0x000000ffff027224 */ /* 0x001fe400078e00ff */
[----:B-1----:R-:W-:-:S04]  /*0170*/  IMAD.MOV R6, RZ, RZ, -R3 ;  /* 0x000000ffff067224 */ /* 0x002fc800078e0a03 */
[----:B------:R-:W-:Y:S02]  /*0180*/  IMAD R9, R6, R7, RZ ;  /* 0x0000000706097224 */ /* 0x000fe400078e02ff */
[----:B------:R-:W-:Y:S02]  /*0190*/  IMAD.MOV.U32 R6, RZ, RZ, R8 ;  /* 0x000000ffff067224 */ /* 0x000fe400078e0008 */
[----:B------:R-:W-:-:S06]  /*01a0*/  IMAD.HI.U32 R3, R3, R9, R2 ;  /* 0x0000000903037227 */ /* 0x000fcc00078e0002 */
[----:B------:R-:W-:-:S04]  /*01b0*/  IMAD.HI.U32 R3, R3, R6, RZ ;  /* 0x0000000603037227 */ /* 0x000fc800078e00ff */
[----:B------:R-:W-:-:S05]  /*01c0*/  IMAD R0, R3, R0, R6 ;  /* 0x0000000003007224 */ /* 0x000fca00078e0206 */
[----:B------:R-:W-:-:S13]  /*01d0*/  ISETP.GT.U32.AND P1, PT, R7, R0, PT ;  /* 0x000000000700720c */ /* 0x000fda0003f24070 */
[----:B------:R-:W-:Y:S02]  /*01e0*/  @!P1 IMAD.IADD R0, R0, 0x1, -R7 ;  /* 0x0000000100009824 */ /* 0x000fe400078e0a07 */
[----:B------:R-:W-:Y:S01]  /*01f0*/  @!P1 VIADD R3, R3, 0x1 ;  /* 0x0000000103039836 */ /* 0x000fe20000000000 */
[----:B------:R-:W-:Y:S02]  /*0200*/  ISETP.NE.AND P1, PT, R4, RZ, PT ;  /* 0x000000ff0400720c */ /* 0x000fe40003f25270 */
[----:B------:R-:W-:Y:S02]  /*0210*/  ISETP.GE.U32.AND P0, PT, R0, R7, PT ;  /* 0x000000070000720c */ /* 0x000fe40003f06070 */
[----:B------:R-:W-:-:S04]  /*0220*/  LOP3.LUT R0, R5, R4, RZ, 0x3c, !PT ;  /* 0x0000000405007212 */ /* 0x000fc800078e3cff */
[----:B------:R-:W-:Y:S01]  /*0230*/  ISETP.GE.AND P2, PT, R0, RZ, PT ;  /* 0x000000ff0000720c */ /* 0x000fe20003f46270 */
[----:B------:R-:W-:-:S06]  /*0240*/  VIADD R0, R32, 0xf ;  /* 0x0000000f20007836 */ /* 0x000fcc0000000000 */
[----:B------:R-:W-:-:S04]  /*0250*/  @P0 VIADD R3, R3, 0x1 ;  /* 0x0000000103030836 */ /* 0x000fc80000000000 */
[----:B------:R-:W-:Y:S01]  /*0260*/  IMAD.MOV.U32 R2, RZ, RZ, R3 ;  /* 0x000000ffff027224 */ /* 0x000fe200078e0003 */
[----:B------:R-:W-:-:S03]  /*0270*/  SHF.R.S32.HI R3, RZ, 0x1f, R0 ;  /* 0x0000001fff037819 */ /* 0x000fc60000011400 */
[----:B------:R-:W-:Y:S01]  /*0280*/  @!P2 IMAD.MOV R2, RZ, RZ, -R2 ;  /* 0x000000ffff02a224 */ /* 0x000fe200078e0a02 */
[----:B------:R-:W-:Y:S02]  /*0290*/  @!P1 LOP3.LUT R2, RZ, R4, RZ, 0x33, !PT ;  /* 0x00000004ff029212 */ /* 0x000fe400078e33ff */
[----:B------:R-:W-:-:S03]  /*02a0*/  LEA.HI R3, R3, R0, RZ, 0x4 ;  /* 0x0000000003037211 */ /* 0x000fc600078f20ff */
[----:B------:R-:W-:Y:S02]  /*02b0*/  IMAD.SHL.U32 R6, R2, 0x8, RZ ;  /* 0x0000000802067824 */ /* 0x000fe400078e00ff */
[----:B------:R-:W-:-:S03]  /*02c0*/  IMAD.MOV R2, RZ, RZ, -R2 ;  /* 0x000000ffff027224 */ /* 0x000fc600078e0a02 */
[----:B------:R-:W-:Y:S01]  /*02d0*/  LEA.HI.SX32 R3, R3, -R6, 0x1c ;  /* 0x8000000603037211 */ /* 0x000fe200078fe2ff */
[----:B------:R-:W-:-:S03]  /*02e0*/  IMAD R8, R4, R2, R5 ;  /* 0x0000000204087224 */ /* 0x000fc600078e0205 */
[----:B------:R-:W-:-:S04]  /*02f0*/  VIMNMX R11, R3, 0x8, PT ;  /* 0x00000008030b7848 */ /* 0x000fc80003fe0100 */
[-C--:B------:R-:W-:Y:S02]  /*0300*/  IABS R7, R11.reuse ;  /* 0x0000000b00077213 */ /* 0x080fe40000000000 */
[----:B------:R-:W-:Y:S02]  /*0310*/  IABS R4, R11 ;  /* 0x0000000b00047213 */ /* 0x000fe40000000000 */
[----:B------:R-:W0:Y:S08]  /*0320*/  I2F.RP R0, R7 ;  /* 0x0000000700007306 */ /* 0x000e300000209400 */
[----:B0-----:R-:W0:Y:S02]  /*0330*/  MUFU.RCP R0, R0 ;  /* 0x0000000000007308 */ /* 0x001e240000001000 */
[----:B0-----:R-:W-:-:S02]  /*0340*/  VIADD R3, R0, 0xffffffe ;  /* 0x0ffffffe00037836 */ /* 0x001fc40000000000 */
[----:B------:R-:W-:Y:S02]  /*0350*/  IMAD.MOV R0, RZ, RZ, -R4 ;  /* 0x000000ffff007224 */ /* 0x000fe400078e0a04 */
[----:B------:R-:W0:Y:S02]  /*0360*/  LDC R4, c[0x0][0x230] ;  /* 0x00008c00ff047b82 */ /* 0x000e240000000800 */
[----:B------:R-:W1:Y:S02]  /*0370*/  F2I.FTZ.U32.TRUNC.NTZ R3, R3 ;  /* 0x0000000300037305 */ /* 0x000e64000021f000 */
[----:B-1----:R-:W-:-:S04]  /*0380*/  IMAD.MOV R9, RZ, RZ, -R3 ;  /* 0x000000ffff097224 */ /* 0x002fc800078e0a03 */
[----:B------:R-:W-:Y:S01]  /*0390*/  IMAD.MOV.U32 R2, RZ, RZ, R9 ;  /* 0x000000ffff027224 */ /* 0x000fe200078e0009 */
[----:B------:R-:W-:Y:S01]  /*03a0*/  IABS R9, R8 ;  /* 0x0000000800097213 */ /* 0x000fe20000000000 */
[----:B0-----:R-:W-:Y:S02]  /*03b0*/  VIADD R4, R4, 0xff ;  /* 0x000000ff04047836 */ /* 0x001fe40000000000 */
[----:B------:R-:W-:Y:S02]  /*03c0*/  IMAD R5, R2, R7, RZ ;  /* 0x0000000702057224 */ /* 0x000fe400078e02ff */
[----:B------:R-:W-:-:S04]  /*03d0*/  IMAD.MOV.U32 R2, RZ, RZ, RZ ;  /* 0x000000ffff027224 */ /* 0x000fc800078e00ff */
[----:B------:R-:W-:-:S06]  /*03e0*/  IMAD.HI.U32 R2, R3, R5, R2 ;  /* 0x0000000503027227 */ /* 0x000fcc00078e0002 */
[----:B------:R-:W-:-:S04]  /*03f0*/  IMAD.HI.U32 R2, R2, R9, RZ ;  /* 0x0000000902027227 */ /* 0x000fc800078e00ff */
[----:B------:R-:W-:Y:S01]  /*0400*/  IMAD R0, R2, R0, R9 ;  /* 0x0000000002007224 */ /* 0x000fe200078e0209 */
[----:B------:R-:W-:-:S04]  /*0410*/  SHF.R.U32.HI R9, RZ, 0x4, R12 ;  /* 0x00000004ff097819 */ /* 0x000fc8000001160c */
[----:B------:R-:W-:Y:S02]  /*0420*/  ISETP.GT.U32.AND P1, PT, R7, R0, PT ;  /* 0x000000000700720c */ /* 0x000fe40003f24070 */
[----:B------:R-:W-:-:S11]  /*0430*/  SGXT.U32 R9, R9, 0x3 ;  /* 0x000000030909781a */ /* 0x000fd60000000000 */
[----:B------:R-:W-:Y:S02]  /*0440*/  @!P1 IMAD.IADD R0, R0, 0x1, -R7 ;  /* 0x0000000100009824 */ /* 0x000fe400078e0a07 */
[----:B------:R-:W-:Y:S01]  /*0450*/  @!P1 VIADD R2, R2, 0x1 ;  /* 0x0000000102029836 */ /* 0x000fe20000000000 */
[----:B------:R-:W-:Y:S02]  /*0460*/  ISETP.NE.AND P1, PT, R11, RZ, PT ;  /* 0x000000ff0b00720c */ /* 0x000fe40003f25270 */
[----:B------:R-:W-:Y:S02]  /*0470*/  ISETP.GE.U32.AND P0, PT, R0, R7, PT ;  /* 0x000000070000720c */ /* 0x000fe40003f06070 */
[----:B------:R-:W-:-:S04]  /*0480*/  LOP3.LUT R0, R8, R11, RZ, 0x3c, !PT ;  /* 0x0000000b08007212 */ /* 0x000fc800078e3cff */
[----:B------:R-:W-:-:S07]  /*0490*/  ISETP.GE.AND P2, PT, R0, RZ, PT ;  /* 0x000000ff0000720c */ /* 0x000fce0003f46270 */
[----:B------:R-:W-:Y:S01]  /*04a0*/  @P0 VIADD R2, R2, 0x1 ;  /* 0x0000000102020836 */ /* 0x000fe20000000000 */
[----:B------:R-:W-:-:S05]  /*04b0*/  ISETP.GT.AND P0, PT, R4, 0xff, PT ;  /* 0x000000ff0400780c */ /* 0x000fca0003f04270 */
[----:B------:R-:W-:Y:S01]  /*04c0*/  @!P2 IMAD.MOV R2, RZ, RZ, -R2 ;  /* 0x000000ffff02a224 */ /* 0x000fe200078e0a02 */
[----:B------:R-:W-:-:S05]  /*04d0*/  @!P1 LOP3.LUT R2, RZ, R11, RZ, 0x33, !PT ;  /* 0x0000000bff029212 */ /* 0x000fca00078e33ff */
[----:B------:R-:W-:Y:S02]  /*04e0*/  IMAD.MOV R0, RZ, RZ, -R2 ;  /* 0x000000ffff007224 */ /* 0x000fe400078e0a02 */
[C---:B------:R-:W-:Y:S01]  /*04f0*/  @!P0 IMAD.SHL.U32 R7, R12.reuse, 0x20, RZ ;  /* 0x000000200c078824 */ /* 0x040fe200078e00ff */
[----:B------:R-:W-:Y:S01]  /*0500*/  @!P0 PRMT R80, RZ, 0x7610, R80 ;  /* 0x00007610ff508816 */ /* 0x000fe20000000050 */
[----:B------:R-:W-:Y:S01]  /*0510*/  IMAD R0, R11, R0, R8 ;  /* 0x000000000b007224 */ /* 0x000fe200078e0208 */
[C---:B------:R-:W-:Y:S01]  /*0520*/  LOP3.LUT R11, R12.reuse, 0xf, RZ, 0xc0, !PT ;  /* 0x0000000f0c0b7812 */ /* 0x040fe200078ec0ff */
[----:B------:R-:W-:Y:S01]  /*0530*/  @!P0 IMAD.SHL.U32 R8, R12, 0x10, RZ ;  /* 0x000000100c088824 */ /* 0x000fe200078e00ff */
[----:B------:R-:W-:Y:S01]  /*0540*/  @!P0 PRMT R82, RZ, 0x7610, R82 ;  /* 0x00007610ff528816 */ /* 0x000fe20000000052 */
[----:B------:R-:W-:Y:S01]  /*0550*/  IMAD.IADD R0, R6, 0x1, R0 ;  /* 0x0000000106007824 */ /* 0x000fe200078e0200 */
[----:B------:R-:W-:Y:S01]  /*0560*/  @!P0 PRMT R80, R80, 0x5410, RZ ;  /* 0x0000541050508816 */ /* 0x000fe200000000ff */
[----:B------:R-:W-:Y:S01]  /*0570*/  IMAD.SHL.U32 R6, R2, 0x10, RZ ;  /* 0x0000001002067824 */ /* 0x000fe200078e00ff */
[----:B------:R-:W-:Y:S01]  /*0580*/  @!P0 PRMT R82, R82, 0x5410, RZ ;  /* 0x0000541052528816 */ /* 0x000fe200000000ff */
[----:B------:R-:W-:Y:S01]  /*0590*/  IMAD R11, R0, 0x10, R11 ;  /* 0x00000010000b7824 */ /* 0x000fe200078e020b */
[----:B------:R-:W-:Y:S01]  /*05a0*/  @!P0 LOP3.LUT R7, R7, 0x60, RZ, 0xc0, !PT ;  /* 0x0000006007078812 */ /* 0x000fe200078ec0ff */
[----:B------:R-:W-:Y:S06]  /*05b0*/  @!P0 BRA `(.L_x_0) ;  /* 0x0000003000548947 */ /* 0x000fec0003800000 */
[----:B------:R-:W-:Y:S01]  /*05c0*/  IABS R15, R32 ;  /* 0x00000020000f7213 */ /* 0x000fe20000000000 */
[C---:B------:R-:W-:Y:S01]  /*05d0*/  VIADD R21, R6.reuse, 0xc ;  /* 0x0000000c06157836 */ /* 0x040fe20000000000 */
[----:B------:R-:W-:Y:S01]  /*05e0*/  IABS R35, R33 ;  /* 0x0000002100237213 */ /* 0x000fe20000000000 */
[C---:B------:R-:W-:Y:S01]  /*05f0*/  VIADD R22, R6.reuse, 0xb ;  /* 0x0000000b06167836 */ /* 0x040fe20000000000 */
[----:B------:R-:W0:Y:S01]  /*0600*/  I2F.RP R5, R15 ;  /* 0x0000000f00057306 */ /* 0x000e220000209400 */
[----:B------:R-:W-:Y:S01]  /*0610*/  IABS R14, R11 ;  /* 0x0000000b000e7213 */ /* 0x000fe20000000000 */
[C---:B------:R-:W-:Y:S01]  /*0620*/  VIADD R23, R6.reuse, 0xa ;  /* 0x0000000a06177836 */ /* 0x040fe20000000000 */
[----:B------:R-:W-:Y:S01]  /*0630*/  IABS R17, R21 ;  /* 0x0000001500117213 */ /* 0x000fe20000000000 */
[C---:B------:R-:W-:Y:S01]  /*0640*/  VIADD R29, R6.reuse, 0x8 ;  /* 0x00000008061d7836 */ /* 0x040fe20000000000 */
[----:B------:R-:W-:Y:S01]  /*0650*/  IABS R19, R22 ;  /* 0x0000001600137213 */ /* 0x000fe20000000000 */
[----:B------:R-:W-:Y:S01]  /*0660*/  VIADD R31, R6, 0x7 ;  /* 0x00000007061f7836 */ /* 0x000fe20000000000 */
[----:B------:R-:W-:Y:S01]  /*0670*/  ISETP.NE.AND P4, PT, R32, RZ, PT ;  /* 0x000000ff2000720c */ /* 0x000fe20003f85270 */
[----:B------:R-:W1:Y:S01]  /*0680*/  I2F.RP R0, R35 ;  /* 0x0000002300007306 */ /* 0x000e620000209400 */
[----:B------:R-:W-:Y:S01]  /*0690*/  IABS R20, R23 ;  /* 0x0000001700147213 */ /* 0x000fe20000000000 */
[C---:B------:R-:W-:Y:S01]  /*06a0*/  VIADD R36, R6.reuse, 0x4 ;  /* 0x0000000406247836 */ /* 0x040fe20000000000 */
[----:B------:R-:W2:Y:S01]  /*06b0*/  LDC R102, c[0x0][0x238] ;  /* 0x00008e00ff667b82 */ /* 0x000ea20000000800 */
[C---:B------:R-:W-:Y:S01]  /*06c0*/  VIADD R37, R6.reuse, 0x3 ;  /* 0x0000000306257836 */ /* 0x040fe20000000000 */
[----:B------:R-:W-:Y:S01]  /*06d0*/  ULDC UR7, c[0x0][0x23c] ;  /* 0x00008f0000077ab9 */ /* 0x000fe20000000800 */
[C---:B------:R-:W-:Y:S01]  /*06e0*/  VIADD R34, R6.reuse, 0x5 ;  /* 0x0000000506227836 */ /* 0x040fe20000000000 */
[----:B------:R-:W-:Y:S01]  /*06f0*/  IABS R24, R36 ;  /* 0x0000002400187213 */ /* 0x000fe20000000000 */
[----:B0-----:R-:W0:Y:S01]  /*0700*/  MUFU.RCP R5, R5 ;  /* 0x0000000500057308 */ /* 0x001e220000001000 */
[----:B------:R-:W-:Y:S01]  /*0710*/  IABS R26, R37 ;  /* 0x00000025001a7213 */ /* 0x000fe20000000000 */
[C---:B------:R-:W-:Y:S01]  /*0720*/  VIADD R39, R6.reuse, 0x1 ;  /* 0x0000000106277836 */ /* 0x040fe20000000000 */
[----:B------:R-:W-:Y:S01]  /*0730*/  ULDC UR5, c[0x0][0x234] ;  /* 0x00008d0000057ab9 */ /* 0x000fe20000000800 */
[----:B------:R-:W-:Y:S01]  /*0740*/  VIADD R38, R6, 0x2 ;  /* 0x0000000206267836 */ /* 0x000fe20000000000 */
[----:B------:R-:W-:Y:S01]  /*0750*/  ULDC UR4, c[0x0][0x240] ;  /* 0x0000900000047ab9 */ /* 0x000fe20000000800 */
[----:B------:R-:W-:Y:S01]  /*0760*/  ULDC.64 UR8, c[0x0][0x210] ;  /* 0x0000840000087ab9 */ /* 0x000fe20000000a00 */
[----:B------:R-:W-:Y:S01]  /*0770*/  IABS R28, R39 ;  /* 0x00000027001c7213 */ /* 0x000fe20000000000 */
[----:B-1----:R-:W1:Y:S01]  /*0780*/  MUFU.RCP R0, R0 ;  /* 0x0000000000007308 */ /* 0x002e620000001000 */
[----:B------:R-:W-:-:S02]  /*0790*/  IABS R27, R38 ;  /* 0x00000026001b7213 */ /* 0x000fc40000000000 */
[----:B------:R-:W-:Y:S02]  /*07a0*/  CS2R R80, SRZ ;  /* 0x0000000000507805 */ /* 0x000fe4000001ff00 */
[C---:B------:R-:W-:Y:S02]  /*07b0*/  LOP3.LUT R40, R9.reuse, 0x28, RZ, 0xfc, !PT ;  /* 0x0000002809287812 */ /* 0x040fe400078efcff */
[----:B------:R-:W-:Y:S02]  /*07c0*/  CS2R R82, SRZ ;  /* 0x0000000000527805 */ /* 0x000fe4000001ff00 */
[C---:B------:R-:W-:Y:S02]  /*07d0*/  LOP3.LUT R41, R9.reuse, 0x20, RZ, 0xfc, !PT ;  /* 0x0000002009297812 */ /* 0x040fe400078efcff */
[----:B------:R-:W-:Y:S01]  /*07e0*/  LOP3.LUT R42, R9, 0x18, RZ, 0xfc, !PT ;  /* 0x00000018092a7812 */ /* 0x000fe200078efcff */
[----:B0-----:R-:W-:Y:S01]  /*07f0*/  VIADD R7, R5, 0xffffffe ;  /* 0x0ffffffe05077836 */ /* 0x001fe20000000000 */
[C---:B------:R-:W-:Y:S01]  /*0800*/  LOP3.LUT R43, R9.reuse, 0x10, RZ, 0xfc, !PT ;  /* 0x00000010092b7812 */ /* 0x040fe200078efcff */
[-C--:B--2---:R-:W-:Y:S01]  /*0810*/  IMAD R40, R40, R102.reuse, RZ ;  /* 0x0000006628287224 */ /* 0x084fe200078e02ff */
[----:B------:R-:W-:Y:S01]  /*0820*/  LOP3.LUT R44, R9, 0x8, RZ, 0xfc, !PT ;  /* 0x00000008092c7812 */ /* 0x000fe200078efcff */
[----:B------:R0:W2:Y:S01]  /*0830*/  F2I.FTZ.U32.TRUNC.NTZ R3, R7 ;  /* 0x0000000700037305 */ /* 0x0000a2000021f000 */
[----:B------:R-:W-:-:S02]  /*0840*/  IMAD R41, R41, R102, RZ ;  /* 0x0000006629297224 */ /* 0x000fc400078e02ff */
[-C--:B------:R-:W-:Y:S02]  /*0850*/  IMAD R42, R42, R102.reuse, RZ ;  /* 0x000000662a2a7224 */ /* 0x080fe400078e02ff */
[----:B-1----:R-:W-:Y:S02]  /*0860*/  VIADD R5, R0, 0xffffffe ;  /* 0x0ffffffe00057836 */ /* 0x002fe40000000000 */
[C---:B------:R-:W-:Y:S02]  /*0870*/  VIADD R0, R6.reuse, 0xf ;  /* 0x0000000f06007836 */ /* 0x040fe40000000000 */
[----:B0-----:R-:W-:Y:S02]  /*0880*/  VIADD R7, R6, 0xe ;  /* 0x0000000e06077836 */ /* 0x001fe40000000000 */
[----:B------:R-:W-:Y:S01]  /*0890*/  IMAD R43, R43, R102, RZ ;  /* 0x000000662b2b7224 */ /* 0x000fe200078e02ff */
[----:B------:R-:W-:Y:S01]  /*08a0*/  IABS R8, R0 ;  /* 0x0000000000087213 */ /* 0x000fe20000000000 */
[----:B------:R-:W-:Y:S01]  /*08b0*/  IMAD R44, R44, R102, RZ ;  /* 0x000000662c2c7224 */ /* 0x000fe200078e02ff */
[----:B------:R-:W-:Y:S01]  /*08c0*/  ISETP.GE.AND P1, PT, R0, RZ, PT ;  /* 0x000000ff0000720c */ /* 0x000fe20003f26270 */
[----:B--2---:R-:W-:Y:S01]  /*08d0*/  IMAD.MOV R2, RZ, RZ, -R3 ;  /* 0x000000ffff027224 */ /* 0x004fe200078e0a03 */
[----:B------:R-:W-:Y:S01]  /*08e0*/  ISETP.GE.AND P5, PT, R7, RZ, PT ;  /* 0x000000ff0700720c */ /* 0x000fe20003fa6270 */
[----:B------:R-:W-:-:S02]  /*08f0*/  IMAD.SHL.U32 R45, R102, 0x100, RZ ;  /* 0x00000100662d7824 */ /* 0x000fc400078e00ff */
[----:B------:R-:W-:Y:S02]  /*0900*/  IMAD R13, R2, R15, RZ ;  /* 0x0000000f020d7224 */ /* 0x000fe400078e02ff */
[----:B------:R-:W-:Y:S02]  /*0910*/  IMAD.MOV.U32 R2, RZ, RZ, RZ ;  /* 0x000000ffff027224 */ /* 0x000fe400078e00ff */
[----:B------:R-:W-:Y:S02]  /*0920*/  IMAD R50, R9, R102, RZ ;  /* 0x0000006609327224 */ /* 0x000fe400078e02ff */
[----:B------:R-:W-:Y:S02]  /*0930*/  IMAD.HI.U32 R2, R3, R13, R2 ;  /* 0x0000000d03027227 */ /* 0x000fe400078e0002 */
[----:B------:R0:W1:Y:S04]  /*0940*/  F2I.FTZ.U32.TRUNC.NTZ R3, R5 ;  /* 0x0000000500037305 */ /* 0x000068000021f000 */
[----:B------:R-:W-:-:S04]  /*0950*/  IMAD.HI.U32 R2, R2, R14, RZ ;  /* 0x0000000e02027227 */ /* 0x000fc800078e00ff */
[----:B------:R-:W-:Y:S01]  /*0960*/  IMAD.MOV R2, RZ, RZ, -R2 ;  /* 0x000000ffff027224 */ /* 0x000fe200078e0a02 */
[----:B0-----:R-:W-:-:S03]  /*0970*/  IABS R5, R7 ;  /* 0x0000000700057213 */ /* 0x001fc60000000000 */
[----:B------:R-:W-:Y:S02]  /*0980*/  IMAD R14, R15, R2, R14 ;  /* 0x000000020f0e7224 */ /* 0x000fe400078e020e */
[----:B-1----:R-:W-:-:S03]  /*0990*/  IMAD.MOV R2, RZ, RZ, -R3 ;  /* 0x000000ffff027224 */ /* 0x002fc600078e0a03 */
[----:B------:R-:W-:Y:S01]  /*09a0*/  ISETP.GT.U32.AND P0, PT, R15, R14, PT ;  /* 0x0000000e0f00720c */ /* 0x000fe20003f04070 */
[----:B------:R-:W-:Y:S02]  /*09b0*/  IMAD R13, R2, R35, RZ ;  /* 0x00000023020d7224 */ /* 0x000fe400078e02ff */
[----:B------:R-:W-:-:S04]  /*09c0*/  IMAD.MOV.U32 R2, RZ, RZ, RZ ;  /* 0x000000ffff027224 */ /* 0x000fc800078e00ff */
[----:B------:R-:W-:-:S04]  /*09d0*/  IMAD.HI.U32 R2, R3, R13, R2 ;  /* 0x0000000d03027227 */ /* 0x000fc800078e0002 */
[----:B------:R-:W-:Y:S02]  /*09e0*/  IMAD.MOV.U32 R13, RZ, RZ, R5 ;  /* 0x000000ffff0d7224 */ /* 0x000fe400078e0005 */
[----:B------:R-:W-:Y:S02]  /*09f0*/  @!P0 IMAD.IADD R14, R14, 0x1, -R15 ;  /* 0x000000010e0e8824 */ /* 0x000fe400078e0a0f */
[----:B------:R-:W-:-:S03]  /*0a00*/  IMAD.HI.U32 R3, R2, R8, RZ ;  /* 0x0000000802037227 */ /* 0x000fc600078e00ff */
[----:B------:R-:W-:Y:S01]  /*0a10*/  ISETP.GT.U32.AND P0, PT, R15, R14, PT ;  /* 0x0000000e0f00720c */ /* 0x000fe20003f04070 */
[----:B------:R-:W-:Y:S02]  /*0a20*/  IMAD.MOV R3, RZ, RZ, -R3 ;  /* 0x000000ffff037224 */ /* 0x000fe400078e0a03 */
[----:B------:R-:W-:-:S04]  /*0a30*/  IMAD.HI.U32 R5, R2, R13, RZ ;  /* 0x0000000d02057227 */ /* 0x000fc800078e00ff */
[C---:B------:R-:W-:Y:S02]  /*0a40*/  IMAD R0, R35.reuse, R3, R8 ;  /* 0x0000000323007224 */ /* 0x040fe400078e0208 */
[----:B------:R-:W-:Y:S02]  /*0a50*/  IMAD.MOV R16, RZ, RZ, -R5 ;  /* 0x000000ffff107224 */ /* 0x000fe400078e0a05 */
[----:B------:R-:W-:Y:S01]  /*0a60*/  IMAD.HI.U32 R7, R2, R17, RZ ;  /* 0x0000001102077227 */ /* 0x000fe200078e00ff */
[----:B------:R-:W-:-:S03]  /*0a70*/  ISETP.GT.U32.AND P2, PT, R35, R0, PT ;  /* 0x000000002300720c */ /* 0x000fc60003f44070 */
[----:B------:R-:W-:Y:S01]  /*0a80*/  @!P0 IMAD.IADD R14, R14, 0x1, -R15 ;  /* 0x000000010e0e8824 */ /* 0x000fe200078e0a0f */
[----:B------:R-:W-:Y:S01]  /*0a90*/  ISETP.GE.AND P0, PT, R11, RZ, PT ;  /* 0x000000ff0b00720c */ /* 0x000fe20003f06270 */
[C---:B------:R-:W-:Y:S02]  /*0aa0*/  IMAD R3, R35.reuse, R16, R13 ;  /* 0x0000001023037224 */ /* 0x040fe400078e020d */
[----:B------:R-:W-:Y:S02]  /*0ab0*/  VIADD R5, R6, 0xd ;  /* 0x0000000d06057836 */ /* 0x000fe40000000000 */
[----:B------:R-:W-:Y:S01]  /*0ac0*/  IMAD.HI.U32 R8, R2, R19, RZ ;  /* 0x0000001302087227 */ /* 0x000fe200078e00ff */
[----:B------:R-:W-:Y:S02]  /*0ad0*/  ISETP.GT.U32.AND P6, PT, R35, R3, PT ;  /* 0x000000032300720c */ /* 0x000fe40003fc4070 */
[----:B------:R-:W-:Y:S01]  /*0ae0*/  IABS R15, R5 ;  /* 0x00000005000f7213 */ /* 0x000fe20000000000 */
[----:B------:R-:W-:Y:S01]  /*0af0*/  IMAD.MOV R18, RZ, RZ, -R7 ;  /* 0x000000ffff127224 */ /* 0x000fe200078e0a07 */
[----:B------:R-:W-:Y:S01]  /*0b00*/  ISETP.GE.AND P3, PT, R5, RZ, PT ;  /* 0x000000ff0500720c */ /* 0x000fe20003f66270 */
[----:B------:R-:W-:-:S02]  /*0b10*/  IMAD.MOV.U32 R30, RZ, RZ, R14 ;  /* 0x000000ffff1e7224 */ /* 0x000fc400078e000e */
[----:B------:R-:W-:Y:S02]  /*0b20*/  IMAD.MOV R8, RZ, RZ, -R8 ;  /* 0x000000ffff087224 */ /* 0x000fe400078e0a08 */
[C---:B------:R-:W-:Y:S02]  /*0b30*/  IMAD R7, R35.reuse, R18, R17 ;  /* 0x0000001223077224 */ /* 0x040fe400078e0211 */
[----:B------:R-:W-:Y:S02]  /*0b40*/  @!P2 IMAD.IADD R0, R0, 0x1, -R35 ;  /* 0x000000010000a824 */ /* 0x000fe400078e0a23 */
[----:B------:R-:W-:Y:S01]  /*0b50*/  @!P0 IMAD.MOV R30, RZ, RZ, -R30 ;  /* 0x000000ffff1e8224 */ /* 0x000fe200078e0a1e */
[----:B------:R-:W-:Y:S01]  /*0b60*/  @!P4 LOP3.LUT R30, RZ, R32, RZ, 0x33, !PT ;  /* 0x00000020ff1ec212 */ /* 0x000fe200078e33ff */
[----:B------:R-:W-:Y:S01]  /*0b70*/  IMAD.HI.U32 R5, R2, R15, RZ ;  /* 0x0000000f02057227 */ /* 0x000fe200078e00ff */
[C---:B------:R-:W-:Y:S02]  /*0b80*/  ISETP.GT.U32.AND P4, PT, R35.reuse, R7, PT ;  /* 0x000000072300720c */ /* 0x040fe40003f84070 */
[C---:B------:R-:W-:Y:S01]  /*0b90*/  ISETP.GT.U32.AND P2, PT, R35.reuse, R0, PT ;  /* 0x000000002300720c */ /* 0x040fe20003f44070 */
[----:B------:R-:W-:Y:S01]  /*0ba0*/  IMAD R8, R35, R8, R19 ;  /* 0x0000000823087224 */ /* 0x000fe200078e0213 */
[----:B------:R-:W-:Y:S01]  /*0bb0*/  IABS R19, R31 ;  /* 0x0000001f00137213 */ /* 0x000fe20000000000 */
[----:B------:R-:W-:-:S02]  /*0bc0*/  IMAD.MOV R16, RZ, RZ, -R5 ;  /* 0x000000ffff107224 */ /* 0x000fc400078e0a05 */
[----:B------:R-:W-:Y:S01]  /*0bd0*/  @!P6 IMAD.IADD R3, R3, 0x1, -R35 ;  /* 0x000000010303e824 */ /* 0x000fe200078e0a23 */
[C---:B------:R-:W-:Y:S01]  /*0be0*/  ISETP.GT.U32.AND P6, PT, R35.reuse, R8, PT ;  /* 0x000000082300720c */ /* 0x040fe20003fc4070 */
[----:B------:R-:W-:Y:S01]  /*0bf0*/  IMAD R5, R35, R16, R15 ;  /* 0x0000001023057224 */ /* 0x000fe200078e020f */
[----:B------:R-:W-:Y:S01]  /*0c00*/  IABS R16, R29 ;  /* 0x0000001d00107213 */ /* 0x000fe20000000000 */
[----:B------:R-:W-:-:S03]  /*0c10*/  IMAD.HI.U32 R13, R2, R20, RZ ;  /* 0x00000014020d7227 */ /* 0x000fc600078e00ff */
[----:B------:R-:W-:Y:S01]  /*0c20*/  ISETP.GT.U32.AND P0, PT, R35, R5, PT ;  /* 0x000000052300720c */ /* 0x000fe20003f04070 */
[----:B------:R-:W-:Y:S02]  /*0c30*/  VIADD R17, R6, 0x9 ;  /* 0x0000000906117836 */ /* 0x000fe40000000000 */
[----:B------:R-:W-:Y:S02]  /*0c40*/  IMAD.MOV R13, RZ, RZ, -R13 ;  /* 0x000000ffff0d7224 */ /* 0x000fe400078e0a0d */
[--C-:B------:R-:W-:Y:S01]  /*0c50*/  @!P4 IMAD.IADD R7, R7, 0x1, -R35.reuse ;  /* 0x000000010707c824 */ /* 0x100fe200078e0a23 */
[----:B------:R-:W-:Y:S01]  /*0c60*/  IABS R15, R17 ;  /* 0x00000011000f7213 */ /* 0x000fe20000000000 */
[--C-:B------:R-:W-:Y:S01]  /*0c70*/  @!P2 IMAD.IADD R0, R0, 0x1, -R35.reuse ;  /* 0x000000010000a824 */ /* 0x100fe200078e0a23 */
[----:B------:R-:W-:Y:S01]  /*0c80*/  ISETP.GE.AND P2, PT, R21, RZ, PT ;  /* 0x000000ff1500720c */ /* 0x000fe20003f46270 */
[C---:B------:R-:W-:Y:S02]  /*0c90*/  IMAD R14, R35.reuse, R13, R20 ;  /* 0x0000000d230e7224 */ /* 0x040fe400078e0214 */
[----:B------:R-:W-:Y:S01]  /*0ca0*/  @!P6 IMAD.IADD R8, R8, 0x1, -R35 ;  /* 0x000000010808e824 */ /* 0x000fe200078e0a23 */
[----:B------:R-:W-:Y:S01]  /*0cb0*/  ISETP.GT.U32.AND P6, PT, R35, R7, PT ;  /* 0x000000072300720c */ /* 0x000fe20003fc4070 */
[----:B------:R-:W-:-:S02]  /*0cc0*/  IMAD.MOV.U32 R13, RZ, RZ, R0 ;  /* 0x000000ffff0d7224 */ /* 0x000fc400078e0000 */
[----:B------:R-:W-:-:S04]  /*0cd0*/  IMAD.HI.U32 R0, R2, R15, RZ ;  /* 0x0000000f02007227 */ /* 0x000fc800078e00ff */
[----:B------:R-:W-:Y:S02]  /*0ce0*/  IMAD.MOV R0, RZ, RZ, -R0 ;  /* 0x000000ffff007224 */ /* 0x000fe400078e0a00 */
[----:B------:R-:W-:Y:S01]  /*0cf0*/  @!P0 IMAD.IADD R5, R5, 0x1, -R35 ;  /* 0x0000000105058824 */ /* 0x000fe200078e0a23 */
[C---:B------:R-:W-:Y:S01]  /*0d00*/  ISETP.GT.U32.AND P0, PT, R35.reuse, R3, PT ;  /* 0x000000032300720c */ /* 0x040fe20003f04070 */
[----:B------:R-:W-:Y:S02]  /*0d10*/  IMAD R0, R35, R0, R15 ;  /* 0x0000000023007224 */ /* 0x000fe400078e020f */
[----:B------:R-:W-:Y:S01]  /*0d20*/  @!P6 IMAD.IADD R7, R7, 0x1, -R35 ;  /* 0x000000010707e824 */ /* 0x000fe200078e0a23 */
[C---:B------:R-:W-:Y:S01]  /*0d30*/  ISETP.GT.U32.AND P4, PT, R35.reuse, R5, PT ;  /* 0x000000052300720c */ /* 0x040fe20003f84070 */
[----:B------:R-:W-:Y:S01]  /*0d40*/  IMAD.HI.U32 R15, R2, R16, RZ ;  /* 0x00000010020f7227 */ /* 0x000fe200078e00ff */
[----:B------:R-:W-:-:S03]  /*0d50*/  ISETP.GT.U32.AND P6, PT, R35, R0, PT ;  /* 0x000000002300720c */ /* 0x000fc60003fc4070 */
[----:B------:R-:W-:Y:S02]  /*0d60*/  IMAD.MOV R18, RZ, RZ, -R15 ;  /* 0x000000ffff127224 */ /* 0x000fe400078e0a0f */
[----:B------:R-:W-:Y:S02]  /*0d70*/  VIADD R32, R6, 0x6 ;  /* 0x0000000606207836 */ /* 0x000fe40000000000 */
[----:B------:R-:W-:Y:S01]  /*0d80*/  @!P0 IMAD.IADD R3, R3, 0x1, -R35 ;  /* 0x0000000103038824 */ /* 0x000fe200078e0a23 */
[C---:B------:R-:W-:Y:S01]  /*0d90*/  ISETP.GT.U32.AND P0, PT, R35.reuse, R14, PT ;  /* 0x0000000e2300720c */ /* 0x040fe20003f04070 */
[----:B------:R-:W-:Y:S01]  /*0da0*/  IMAD R16, R35, R18, R16 ;  /* 0x0000001223107224 */ /* 0x000fe200078e0210 */
[----:B------:R-:W-:Y:S01]  /*0db0*/  IABS R20, R32 ;  /* 0x0000002000147213 */ /* 0x000fe20000000000 */
[----:B------:R-:W-:-:S04]  /*0dc0*/  IMAD.HI.U32 R15, R2, R19, RZ ;  /* 0x00000013020f7227 */ /* 0x000fc800078e00ff */
[----:B------:R-:W-:Y:S01]  /*0dd0*/  @!P6 IMAD.IADD R0, R0, 0x1, -R35 ;  /* 0x000000010000e824 */ /* 0x000fe200078e0a23 */
[C---:B------:R-:W-:Y:S01]  /*0de0*/  ISETP.GT.U32.AND P6, PT, R35.reuse, R16, PT ;  /* 0x000000102300720c */ /* 0x040fe20003fc4070 */
[----:B------:R-:W-:Y:S02]  /*0df0*/  IMAD.MOV R18, RZ, RZ, -R15 ;  /* 0x000000ffff127224 */ /* 0x000fe400078e0a0f */
[----:B------:R-:W-:Y:S01]  /*0e00*/  @!P1 IMAD.MOV R13, RZ, RZ, -R13 ;  /* 0x000000ffff0d9224 */ /* 0x000fe200078e0a0d */
[----:B------:R-:W-:Y:S01]  /*0e10*/  ISETP.GT.U32.AND P1, PT, R35, R8, PT ;  /* 0x000000082300720c */ /* 0x000fe20003f24070 */
[----:B------:R-:W-:Y:S01]  /*0e20*/  @!P0 IMAD.IADD R14, R14, 0x1, -R35 ;  /* 0x000000010e0e8824 */ /* 0x000fe200078e0a23 */
[----:B------:R-:W-:Y:S01]  /*0e30*/  ISETP.GE.AND P0, PT, R17, RZ, PT ;  /* 0x000000ff1100720c */ /* 0x000fe20003f06270 */
[----:B------:R-:W-:-:S04]  /*0e40*/  IMAD.HI.U32 R17, R2, R20, RZ ;  /* 0x0000001402117227 */ /* 0x000fc800078e00ff */
[C---:B------:R-:W-:Y:S02]  /*0e50*/  IMAD R18, R35.reuse, R18, R19 ;  /* 0x0000001223127224 */ /* 0x040fe400078e0213 */
[----:B------:R-:W-:Y:S02]  /*0e60*/  IMAD.MOV R17, RZ, RZ, -R17 ;  /* 0x000000ffff117224 */ /* 0x000fe400078e0a11 */
[----:B------:R-:W-:Y:S01]  /*0e70*/  @!P6 IMAD.IADD R16, R16, 0x1, -R35 ;  /* 0x000000011010e824 */ /* 0x000fe200078e0a23 */
[C---:B------:R-:W-:Y:S01]  /*0e80*/  ISETP.GT.U32.AND P6, PT, R35.reuse, R18, PT ;  /* 0x000000122300720c */ /* 0x040fe20003fc4070 */
[----:B------:R-:W-:Y:S02]  /*0e90*/  IMAD R20, R35, R17, R20 ;  /* 0x0000001123147224 */ /* 0x000fe400078e0214 */
[----:B------:R-:W-:-:S04]  /*0ea0*/  IMAD.HI.U32 R17, R2, R24, RZ ;  /* 0x0000001802117227 */ /* 0x000fc800078e00ff */
[----:B------:R-:W-:Y:S02]  /*0eb0*/  IMAD.MOV R17, RZ, RZ, -R17 ;  /* 0x000000ffff117224 */ /* 0x000fe400078e0a11 */
[----:B------:R-:W-:Y:S01]  /*0ec0*/  @!P4 IMAD.IADD R5, R5, 0x1, -R35 ;  /* 0x000000010505c824 */ /* 0x000fe200078e0a23 */
[----:B------:R-:W-:Y:S01]  /*0ed0*/  ISETP.GE.AND P4, PT, R22, RZ, PT ;  /* 0x000000ff1600720c */ /* 0x000fe20003f86270 */
[----:B------:R-:W-:Y:S01]  /*0ee0*/  IMAD.MOV.U32 R19, RZ, RZ, R7 ;  /* 0x000000ffff137224 */ /* 0x000fe200078e0007 */
[----:B------:R-:W-:Y:S01]  /*0ef0*/  IABS R22, R34 ;  /* 0x0000002200167213 */ /* 0x000fe20000000000 */
[----:B------:R-:W-:Y:S02]  /*0f00*/  IMAD R24, R35, R17, R24 ;  /* 0x0000001123187224 */ /* 0x000fe400078e0218 */
[--C-:B------:R-:W-:Y:S01]  /*0f10*/  @!P1 IMAD.IADD R8, R8, 0x1, -R35.reuse ;  /* 0x0000000108089824 */ /* 0x100fe200078e0a23 */
[----:B------:R-:W-:Y:S01]  /*0f20*/  ISETP.GE.AND P1, PT, R23, RZ, PT ;  /* 0x000000ff1700720c */ /* 0x000fe20003f26270 */
[----:B------:R-:W-:Y:S01]  /*0f30*/  @!P6 IMAD.IADD R18, R18, 0x1, -R35 ;  /* 0x000000011212e824 */ /* 0x000fe200078e0a23 */
[----:B------:R-:W-:Y:S01]  /*0f40*/  ISETP.GT.U32.AND P6, PT, R35, R0, PT ;  /* 0x000000002300720c */ /* 0x000fe20003fc4070 */
[----:B------:R-:W-:-:S02]  /*0f50*/  IMAD.MOV.U32 R17, RZ, RZ, R5 ;  /* 0x000000ffff117224 */ /* 0x000fc400078e0005 */
[----:B------:R-:W-:Y:S01]  /*0f60*/  @!P2 IMAD.MOV R19, RZ, RZ, -R19 ;  /* 0x000000ffff13a224 */ /* 0x000fe200078e0a13 */
[----:B------:R-:W-:Y:S01]  /*0f70*/  ISETP.GT.U32.AND P2, PT, R35, R16, PT ;  /* 0x000000102300720c */ /* 0x000fe20003f44070 */
[----:B------:R-:W-:-:S04]  /*0f80*/  IMAD.HI.U32 R23, R2, R26, RZ ;  /* 0x0000001a02177227 */ /* 0x000fc800078e00ff */
[----:B------:R-:W-:Y:S01]  /*0f90*/  @!P3 IMAD.MOV R17, RZ, RZ, -R17 ;  /* 0x000000ffff11b224 */ /* 0x000fe200078e0a11 */
[----:B------:R-:W-:Y:S01]  /*0fa0*/  ISETP.GT.U32.AND P3, PT, R35, R18, PT ;  /* 0x000000122300720c */ /* 0x000fe20003f64070 */
[----:B------:R-:W-:Y:S02]  /*0fb0*/  IMAD.MOV R23, RZ, RZ, -R23 ;  /* 0x000000ffff177224 */ /* 0x000fe400078e0a17 */
[----:B------:R-:W-:-:S04]  /*0fc0*/  IMAD.HI.U32 R15, R2, R22, RZ ;  /* 0x00000016020f7227 */ /* 0x000fc800078e00ff */
[C---:B------:R-:W-:Y:S02]  /*0fd0*/  IMAD R26, R35.reuse, R23, R26 ;  /* 0x00000017231a7224 */ /* 0x040fe400078e021a */
[----:B------:R-:W-:Y:S02]  /*0fe0*/  IMAD.MOV R15, RZ, RZ, -R15 ;  /* 0x000000ffff0f7224 */ /* 0x000fe400078e0a0f */
[----:B------:R-:W-:Y:S01]  /*0ff0*/  @!P2 IMAD.IADD R16, R16, 0x1, -R35 ;  /* 0x000000011010a824 */ /* 0x000fe200078e0a23 */
[C---:B------:R-:W-:Y:S01]  /*1000*/  ISETP.GT.U32.AND P2, PT, R35.reuse, R26, PT ;  /* 0x0000001a2300720c */ /* 0x040fe20003f44070 */
[----:B------:R-:W-:Y:S02]  /*1010*/  IMAD R22, R35, R15, R22 ;  /* 0x0000000f23167224 */ /* 0x000fe400078e0216 */
[----:B------:R-:W-:Y:S02]  /*1020*/  IMAD.MOV.U32 R15, RZ, RZ, R3 ;  /* 0x000000ffff0f7224 */ /* 0x000fe400078e0003 */
[----:B------:R-:W-:Y:S01]  /*1030*/  @!P3 IMAD.IADD R18, R18, 0x1, -R35 ;  /* 0x000000011212b824 */ /* 0x000fe200078e0a23 */
[----:B------:R-:W-:Y:S01]  /*1040*/  ISETP.GE.AND P3, PT, R29, RZ, PT ;  /* 0x000000ff1d00720c */ /* 0x000fe20003f66270 */
[----:B------:R-:W-:Y:S01]  /*1050*/  @!P5 IMAD.MOV R15, RZ, RZ, -R15 ;  /* 0x000000ffff0fd224 */ /* 0x000fe200078e0a0f */
[C---:B------:R-:W-:Y:S01]  /*1060*/  ISETP.GT.U32.AND P5, PT, R35.reuse, R14, PT ;  /* 0x0000000e2300720c */ /* 0x040fe20003fa4070 */
[----:B------:R-:W-:Y:S01]  /*1070*/  IMAD.MOV.U32 R21, RZ, RZ, R8 ;  /* 0x000000ffff157224 */ /* 0x000fe200078e0008 */
[----:B------:R-:W-:Y:S01]  /*1080*/  IABS R29, R6 ;  /* 0x00000006001d7213 */ /* 0x000fe20000000000 */
[--C-:B------:R-:W-:Y:S01]  /*1090*/  @!P6 IMAD.IADD R0, R0, 0x1, -R35.reuse ;  /* 0x000000010000e824 */ /* 0x100fe200078e0a23 */
[C---:B------:R-:W-:Y:S01]  /*10a0*/  ISETP.GT.U32.AND P6, PT, R35.reuse, R24, PT ;  /* 0x000000182300720c */ /* 0x040fe20003fc4070 */
[----:B------:R-:W-:Y:S01]  /*10b0*/  @!P2 IMAD.IADD R26, R26, 0x1, -R35 ;  /* 0x000000011a1aa824 */ /* 0x000fe200078e0a23 */
[----:B------:R-:W-:Y:S01]  /*10c0*/  ISETP.GE.AND P2, PT, R32, RZ, PT ;  /* 0x000000ff2000720c */ /* 0x000fe20003f46270 */
[----:B------:R-:W-:Y:S01]  /*10d0*/  @!P4 IMAD.MOV R21, RZ, RZ, -R21 ;  /* 0x000000ffff15c224 */ /* 0x000fe200078e0a15 */
[----:B------:R-:W-:Y:S01]  /*10e0*/  ISETP.GT.U32.AND P4, PT, R35, R20, PT ;  /* 0x000000142300720c */ /* 0x000fe20003f84070 */
[----:B------:R-:W-:Y:S01]  /*10f0*/  IMAD.HI.U32 R3, R2, R28, RZ ;  /* 0x0000001c02037227 */ /* 0x000fe200078e00ff */
[----:B------:R-:W-:-:S03]  /*1100*/  LOP3.LUT R32, R9, 0xc8, RZ, 0xfc, !PT ;  /* 0x000000c809207812 */ /* 0x000fc600078efcff */
[----:B------:R-:W-:Y:S01]  /*1110*/  @!P3 IMAD.MOV R16, RZ, RZ, -R16 ;  /* 0x000000ffff10b224 */ /* 0x000fe200078e0a10 */
[----:B------:R-:W-:Y:S01]  /*1120*/  ISETP.GT.U32.AND P3, PT, R35, R26, PT ;  /* 0x0000001a2300720c */ /* 0x000fe20003f64070 */
[----:B------:R-:W-:-:S04]  /*1130*/  IMAD.HI.U32 R25, R2, R27, RZ ;  /* 0x0000001b02197227 */ /* 0x000fc800078e00ff */
[----:B------:R-:W-:-:S04]  /*1140*/  IMAD.HI.U32 R2, R2, R29, RZ ;  /* 0x0000001d02027227 */ /* 0x000fc800078e00ff */
[----:B------:R-:W-:Y:S01]  /*1150*/  @!P5 IMAD.IADD R14, R14, 0x1, -R35 ;  /* 0x000000010e0ed824 */ /* 0x000fe200078e0a23 */
[C---:B------:R-:W-:Y:S01]  /*1160*/  ISETP.GT.U32.AND P5, PT, R35.reuse, R22, PT ;  /* 0x000000162300720c */ /* 0x040fe20003fa4070 */
[----:B------:R-:W-:Y:S02]  /*1170*/  IMAD.MOV R3, RZ, RZ, -R3 ;  /* 0x000000ffff037224 */ /* 0x000fe400078e0a03 */
[----:B------:R-:W-:Y:S02]  /*1180*/  IMAD.MOV R8, RZ, RZ, -R25 ;  /* 0x000000ffff087224 */ /* 0x000fe400078e0a19 */
[----:B------:R-:W-:Y:S02]  /*1190*/  IMAD.MOV R2, RZ, RZ, -R2 ;  /* 0x000000ffff027224 */ /* 0x000fe400078e0a02 */
[C---:B------:R-:W-:Y:S01]  /*11a0*/  IMAD R28, R35.reuse, R3, R28 ;  /* 0x00000003231c7224 */ /* 0x040fe200078e021c */
[----:B------:R-:W-:Y:S01]  /*11b0*/  SHF.R.S32.HI R3, RZ, 0x1f, R4 ;  /* 0x0000001fff037819 */ /* 0x000fe20000011404 */
[C---:B------:R-:W-:Y:S01]  /*11c0*/  IMAD R27, R35.reuse, R8, R27 ;  /* 0x00000008231b7224 */ /* 0x040fe200078e021b */
[--C-:B------:R-:W-:Y:S01]  /*11d0*/  SHF.R.S32.HI R8, RZ, 0x2, R12.reuse ;  /* 0x00000002ff087819 */ /* 0x100fe2000001140c */
[C---:B------:R-:W-:Y:S01]  /*11e0*/  IMAD R29, R35.reuse, R2, R29 ;  /* 0x00000002231d7224 */ /* 0x040fe200078e021d */
[----:B------:R-:W-:Y:S01]  /*11f0*/  SHF.R.S32.HI R2, RZ, 0x6, R12 ;  /* 0x00000006ff027819 */ /* 0x000fe2000001140c */
[--C-:B------:R-:W-:Y:S01]  /*1200*/  @!P6 IMAD.IADD R24, R24, 0x1, -R35.reuse ;  /* 0x000000011818e824 */ /* 0x100fe200078e0a23 */
[C---:B------:R-:W-:Y:S01]  /*1210*/  ISETP.GT.U32.AND P6, PT, R35.reuse, R28, PT ;  /* 0x0000001c2300720c */ /* 0x040fe20003fc4070 */
[--C-:B------:R-:W-:Y:S01]  /*1220*/  @!P4 IMAD.IADD R20, R20, 0x1, -R35.reuse ;  /* 0x000000011414c824 */ /* 0x100fe200078e0a23 */
[C---:B------:R-:W-:Y:S01]  /*1230*/  ISETP.GT.U32.AND P4, PT, R35.reuse, R27, PT ;  /* 0x0000001b2300720c */ /* 0x040fe20003f84070 */
[--C-:B------:R-:W-:Y:S01]  /*1240*/  @!P3 IMAD.IADD R26, R26, 0x1, -R35.reuse ;  /* 0x000000011a1ab824 */ /* 0x100fe200078e0a23 */
[----:B------:R-:W-:Y:S01]  /*1250*/  ISETP.GT.U32.AND P3, PT, R35, R29, PT ;  /* 0x0000001d2300720c */ /* 0x000fe20003f64070 */
[----:B------:R-:W-:Y:S01]  /*1260*/  @!P5 IMAD.IADD R22, R22, 0x1, -R35 ;  /* 0x000000011616d824 */ /* 0x000fe200078e0a23 */
[----:B------:R-:W-:Y:S01]  /*1270*/  ISETP.GE.AND P5, PT, R31, RZ, PT ;  /* 0x000000ff1f00720c */ /* 0x000fe20003fa6270 */
[----:B------:R-:W-:Y:S01]  /*1280*/  IMAD.MOV.U32 R23, RZ, RZ, R14 ;  /* 0x000000ffff177224 */ /* 0x000fe200078e000e */
[----:B------:R-:W-:Y:S01]  /*1290*/  LEA.HI R103, R3, R4, RZ, 0x8 ;  /* 0x0000000403677211 */ /* 0x000fe200078f40ff */
[----:B------:R-:W-:Y:S01]  /*12a0*/  IMAD.MOV.U32 R25, RZ, RZ, R0 ;  /* 0x000000ffff197224 */ /* 0x000fe200078e0000 */
[----:B------:R-:W-:Y:S01]  /*12b0*/  LOP3.LUT R3, R12, 0x7, RZ, 0xc0, !PT ;  /* 0x000000070c037812 */ /* 0x000fe200078ec0ff */
[----:B------:R-:W-:Y:S01]  /*12c0*/  @!P1 IMAD.MOV R23, RZ, RZ, -R23 ;  /* 0x000000ffff179224 */ /* 0x000fe200078e0a17 */
[----:B------:R-:W-:Y:S01]  /*12d0*/  ISETP.GT.U32.AND P1, PT, R35, R20, PT ;  /* 0x000000142300720c */ /* 0x000fe20003f24070 */
[----:B------:R-:W-:Y:S01]  /*12e0*/  @!P6 IMAD.IADD R28, R28, 0x1, -R35 ;  /* 0x000000011c1ce824 */ /* 0x000fe200078e0a23 */
[----:B------:R-:W-:Y:S01]  /*12f0*/  SHF.R.S32.HI R103, RZ, 0x8, R103 ;  /* 0x00000008ff677819 */ /* 0x000fe20000011467 */
[--C-:B------:R-:W-:Y:S01]  /*1300*/  @!P4 IMAD.IADD R27, R27, 0x1, -R35.reuse ;  /* 0x000000011b1bc824 */ /* 0x100fe200078e0a23 */
[----:B------:R-:W-:Y:S01]  /*1310*/  ISETP.GT.U32.AND P4, PT, R35, R22, PT ;  /* 0x000000162300720c */ /* 0x000fe20003f84070 */
[----:B------:R-:W-:Y:S01]  /*1320*/  @!P3 IMAD.IADD R29, R29, 0x1, -R35 ;  /* 0x000000011d1db824 */ /* 0x000fe200078e0a23 */
[C---:B------:R-:W-:Y:S01]  /*1330*/  ISETP.GT.U32.AND P6, PT, R35.reuse, R28, PT ;  /* 0x0000001c2300720c */ /* 0x040fe20003fc4070 */
[----:B------:R-:W-:Y:S01]  /*1340*/  @!P0 IMAD.MOV R25, RZ, RZ, -R25 ;  /* 0x000000ffff198224 */ /* 0x000fe200078e0a19 */
[C---:B------:R-:W-:Y:S01]  /*1350*/  ISETP.GT.U32.AND P0, PT, R35.reuse, R24, PT ;  /* 0x000000182300720c */ /* 0x040fe20003f04070 */
[----:B------:R-:W-:Y:S01]  /*1360*/  @!P5 IMAD.MOV R18, RZ, RZ, -R18 ;  /* 0x000000ffff12d224 */ /* 0x000fe200078e0a12 */
[C---:B------:R-:W-:Y:S01]  /*1370*/  ISETP.GT.U32.AND P5, PT, R35.reuse, R27, PT ;  /* 0x0000001b2300720c */ /* 0x040fe20003fa4070 */
[C---:B------:R-:W-:Y:S01]  /*1380*/  IMAD.SHL.U32 R0, R12.reuse, 0x80, RZ ;  /* 0x000000800c007824 */ /* 0x040fe200078e00ff */
[----:B------:R-:W-:Y:S01]  /*1390*/  ISETP.GT.U32.AND P3, PT, R35, R29, PT ;  /* 0x0000001d2300720c */ /* 0x000fe20003f64070 */
[----:B------:R-:W-:-:S02]  /*13a0*/  IMAD.SHL.U32 R7, R12, 0x20, RZ ;  /* 0x000000200c077824 */ /* 0x000fc400078e00ff */
[----:B------:R-:W-:Y:S01]  /*13b0*/  IMAD.SHL.U32 R5, R12, 0x2, RZ ;  /* 0x000000020c057824 */ /* 0x000fe200078e00ff */
[----:B------:R-:W-:Y:S01]  /*13c0*/  LOP3.LUT R4, R0, 0x1000, RZ, 0xc0, !PT ;  /* 0x0000100000047812 */ /* 0x000fe200078ec0ff */
[--C-:B------:R-:W-:Y:S01]  /*13d0*/  @!P1 IMAD.IADD R20, R20, 0x1, -R35.reuse ;  /* 0x0000000114149824 */ /* 0x100fe200078e0a23 */
[----:B------:R-:W-:Y:S01]  /*13e0*/  SGXT R0, R2, 0x1 ;  /* 0x000000010200781a */ /* 0x000fe20000000200 */
[--C-:B------:R-:W-:Y:S01]  /*13f0*/  @!P4 IMAD.IADD R22, R22, 0x1, -R35.reuse ;  /* 0x000000011616c824 */ /* 0x100fe200078e0a23 */
[----:B------:R-:W-:Y:S01]  /*1400*/  LOP3.LUT R7, R7, 0x60, RZ, 0xc0, !PT ;  /* 0x0000006007077812 */ /* 0x000fe200078ec0ff */
[--C-:B------:R-:W-:Y:S01]  /*1410*/  @!P0 IMAD.IADD R24, R24, 0x1, -R35.reuse ;  /* 0x0000000118188824 */ /* 0x100fe200078e0a23 */
[----:B------:R-:W-:Y:S01]  /*1420*/  SGXT R2, R8, 0x1 ;  /* 0x000000010802781a */ /* 0x000fe20000000200 */
[----:B------:R-:W-:Y:S01]  /*1430*/  IMAD.SHL.U32 R8, R12, 0x10, RZ ;  /* 0x000000100c087824 */ /* 0x000fe200078e00ff */
[----:B------:R-:W-:Y:S01]  /*1440*/  ISETP.GE.AND P1, PT, R34, RZ, PT ;  /* 0x000000ff2200720c */ /* 0x000fe20003f26270 */
[--C-:B------:R-:W-:Y:S01]  /*1450*/  @!P6 IMAD.IADD R28, R28, 0x1, -R35.reuse ;  /* 0x000000011c1ce824 */ /* 0x100fe200078e0a23 */
[----:B------:R-:W-:Y:S01]  /*1460*/  LOP3.LUT R2, R7, 0x90, R2, 0xf8, !PT ;  /* 0x0000009007027812 */ /* 0x000fe200078ef802 */
[--C-:B------:R-:W-:Y:S01]  /*1470*/  @!P5 IMAD.IADD R27, R27, 0x1, -R35.reuse ;  /* 0x000000011b1bd824 */ /* 0x100fe200078e0a23 */
[----:B------:R-:W-:Y:S01]  /*1480*/  ISETP.GE.AND P4, PT, R36, RZ, PT ;  /* 0x000000ff2400720c */ /* 0x000fe20003f86270 */
[----:B------:R-:W-:Y:S01]  /*1490*/  IMAD R14, R3, 0x200, R4 ;  /* 0x00000200030e7824 */ /* 0x000fe200078e0204 */
[----:B------:R-:W-:Y:S01]  /*14a0*/  ISETP.GE.AND P0, PT, R37, RZ, PT ;  /* 0x000000ff2500720c */ /* 0x000fe20003f06270 */
[----:B------:R-:W-:Y:S01]  /*14b0*/  @!P3 IMAD.IADD R29, R29, 0x1, -R35 ;  /* 0x000000011d1db824 */ /* 0x000fe200078e0a23 */
[----:B------:R-:W-:Y:S01]  /*14c0*/  ISETP.GE.AND P6, PT, R39, RZ, PT ;  /* 0x000000ff2700720c */ /* 0x000fe20003fc6270 */
[----:B------:R-:W-:Y:S01]  /*14d0*/  IMAD.SHL.U32 R4, R3, 0x10, RZ ;  /* 0x0000001003047824 */ /* 0x000fe200078e00ff */
[----:B------:R-:W-:Y:S01]  /*14e0*/  ISETP.GE.AND P5, PT, R38, RZ, PT ;  /* 0x000000ff2600720c */ /* 0x000fe20003fa6270 */
[----:B------:R-:W-:Y:S01]  /*14f0*/  @!P2 IMAD.MOV R20, RZ, RZ, -R20 ;  /* 0x000000ffff14a224 */ /* 0x000fe200078e0a14 */
[----:B------:R-:W-:Y:S01]  /*1500*/  ISETP.GE.AND P3, PT, R6, RZ, PT ;  /* 0x000000ff0600720c */ /* 0x000fe20003f66270 */
[----:B------:R-:W-:Y:S01]  /*1510*/  @!P1 IMAD.MOV R22, RZ, RZ, -R22 ;  /* 0x000000ffff169224 */ /* 0x000fe200078e0a16 */
[----:B------:R-:W-:Y:S01]  /*1520*/  LOP3.LUT R3, R8, 0x100, RZ, 0xc0, !PT ;  /* 0x0000010008037812 */ /* 0x000fe200078ec0ff */
[----:B------:R-:W-:Y:S01]  /*1530*/  IMAD R30, R30, UR5, RZ ;  /* 0x000000051e1e7c24 */ /* 0x000fe2000f8e02ff */
[----:B------:R-:W-:Y:S01]  /*1540*/  LOP3.LUT R2, R2, 0x10, R5, 0x78, !PT ;  /* 0x0000001002027812 */ /* 0x000fe200078e7805 */
[----:B------:R-:W-:Y:S01]  /*1550*/  @!P4 IMAD.MOV R24, RZ, RZ, -R24 ;  /* 0x000000ffff18c224 */ /* 0x000fe200078e0a18 */
[----:B------:R-:W-:Y:S01]  /*1560*/  LOP3.LUT R0, R0, 0x90, RZ, 0xc0, !PT ;  /* 0x0000009000007812 */ /* 0x000fe200078ec0ff */
[----:B------:R-:W-:Y:S01]  /*1570*/  @!P0 IMAD.MOV R26, RZ, RZ, -R26 ;  /* 0x000000ffff1a8224 */ /* 0x000fe200078e0a1a */
[----:B------:R-:W-:Y:S01]  /*1580*/  IADD3 R3, R2, UR6, R3 ;  /* 0x0000000602037c10 */ /* 0x000fe2000fffe003 */
[----:B------:R-:W-:Y:S01]  /*1590*/  @!P6 IMAD.MOV R28, RZ, RZ, -R28 ;  /* 0x000000ffff1ce224 */ /* 0x000fe200078e0a1c */
[----:B------:R-:W-:Y:S01]  /*15a0*/  LOP3.LUT R31, R4, 0x30, R5, 0x78, !PT ;  /* 0x00000030041f7812 */ /* 0x000fe200078e7805 */
[----:B------:R-:W-:Y:S01]  /*15b0*/  @!P5 IMAD.MOV R27, RZ, RZ, -R27 ;  /* 0x000000ffff1bd224 */ /* 0x000fe200078e0a1b */
[----:B------:R-:W-:Y:S01]  /*15c0*/  LOP3.LUT R2, R12, 0x7f, RZ, 0xc0, !PT ;  /* 0x0000007f0c027812 */ /* 0x000fe200078ec0ff */
[----:B------:R-:W-:Y:S01]  /*15d0*/  @!P3 IMAD.MOV R29, RZ, RZ, -R29 ;  /* 0x000000ffff1db224 */ /* 0x000fe200078e0a1d */
[----:B------:R-:W-:Y:S01]  /*15e0*/  LOP3.LUT R5, R0, 0x7e, R5, 0x78, !PT ;  /* 0x0000007e00057812 */ /* 0x000fe200078e7805 */
[----:B------:R-:W-:Y:S01]  /*15f0*/  IMAD.IADD R4, R14, 0x1, R31 ;  /* 0x000000010e047824 */ /* 0x000fe200078e021f */
[C---:B------:R-:W-:Y:S01]  /*1600*/  LOP3.LUT R0, R2.reuse, 0x80, RZ, 0xfc, !PT ;  /* 0x0000008002007812 */ /* 0x040fe200078efcff */
[----:B------:R-:W-:Y:S01]  /*1610*/  IMAD R62, R2, UR7, RZ ;  /* 0x00000007023e7c24 */ /* 0x000fe2000f8e02ff */
[----:B------:R-:W-:Y:S01]  /*1620*/  ISETP.NE.AND P2, PT, R33, RZ, PT ;  /* 0x000000ff2100720c */ /* 0x000fe20003f45270 */
[----:B------:R-:W-:Y:S01]  /*1630*/  VIADD R38, R10, 0xf8 ;  /* 0x000000f80a267836 */ /* 0x000fe20000000000 */
[----:B------:R-:W-:Y:S01]  /*1640*/  LOP3.LUT R14, RZ, R33, RZ, 0x33, !PT ;  /* 0x00000021ff0e7212 */ /* 0x000fe200078e33ff */
[----:B------:R-:W-:Y:S01]  /*1650*/  IMAD R56, R0, UR7, RZ ;  /* 0x0000000700387c24 */ /* 0x000fe2000f8e02ff */
[----:B------:R-:W-:Y:S01]  /*1660*/  LEA R166, P0, R30, UR8, 0x1 ;  /* 0x000000081ea67c11 */ /* 0x000fe2000f8008ff */
[----:B------:R-:W-:Y:S01]  /*1670*/  IMAD.WIDE R62, R62, 0x2, RZ ;  /* 0x000000023e3e7825 */ /* 0x000fe200078e02ff */
[C---:B------:R-:W-:Y:S01]  /*1680*/  SEL R16, R14.reuse, R16, !P2 ;  /* 0x000000100e107207 */ /* 0x040fe20005000000 */
[----:B------:R-:W-:Y:S01]  /*1690*/  USHF.L.U32 UR7, UR7, 0x8, URZ ;  /* 0x0000000807077899 */ /* 0x000fe2000800063f */
[----:B------:R-:W-:Y:S01]  /*16a0*/  SEL R18, R14, R18, !P2 ;  /* 0x000000120e127207 */ /* 0x000fe20005000000 */
[----:B------:R-:W-:Y:S01]  /*16b0*/  IMAD.WIDE R56, R56, 0x2, RZ ;  /* 0x0000000238387825 */ /* 0x000fe200078e02ff */
[C---:B------:R-:W-:Y:S01]  /*16c0*/  SEL R20, R14.reuse, R20, !P2 ;  /* 0x000000140e147207 */ /* 0x040fe20005000000 */
[----:B------:R-:W-:Y:S01]  /*16d0*/  ULDC UR8, c[0x0][0x230] ;  /* 0x00008c0000087ab9 */ /* 0x000fe20000000800 */
[----:B------:R-:W-:Y:S01]  /*16e0*/  SEL R22, R14, R22, !P2 ;  /* 0x000000160e167207 */ /* 0x000fe20005000000 */
[----:B------:R-:W-:Y:S01]  /*16f0*/  IMAD R135, R16, UR4, RZ ;  /* 0x0000000410877c24 */ /* 0x000fe2000f8e02ff */
        /* <DEDUP_REMOVED lines=12> */
[C---:B------:R-:W-:Y:S01]  /*17c0*/  SEL R19, R14.reuse, R19, !P2 ;  /* 0x000000130e137207 */ /* 0x040fe20005000000 */
        /* <DEDUP_REMOVED lines=9> */
[----:B------:R-:W-:Y:S01]  /*1860*/  SEL R14, R14, R29, !P2 ;  /* 0x0000001d0e0e7207 */ /* 0x000fe20005000000 */
[----:B------:R-:W-:Y:S01]  /*1870*/  IMAD R23, R23, UR4, RZ ;  /* 0x0000000417177c24 */ /* 0x000fe2000f8e02ff */
[----:B------:R-:W-:Y:S01]  /*1880*/  LEA.HI.X.SX32 R167, R30, UR9, 0x1, P0 ;  /* 0x000000091ea77c11 */ /* 0x000fe200080f0eff */
[----:B------:R-:W-:Y:S01]  /*1890*/  IMAD R25, R25, UR4, RZ ;  /* 0x0000000419197c24 */ /* 0x000fe2000f8e02ff */
[----:B------:R-:W-:Y:S01]  /*18a0*/  LOP3.LUT R16, R9, 0x48, RZ, 0xfc, !PT ;  /* 0x0000004809107812 */ /* 0x000fe200078efcff */
[----:B------:R-:W-:Y:S01]  /*18b0*/  IMAD R27, R27, UR4, RZ ;  /* 0x000000041b1b7c24 */ /* 0x000fe2000f8e02ff */
[C---:B------:R-:W-:Y:S01]  /*18c0*/  LOP3.LUT R18, R9.reuse, 0x58, RZ, 0xfc, !PT ;  /* 0x0000005809127812 */ /* 0x040fe200078efcff */
[----:B------:R-:W-:Y:S01]  /*18d0*/  IMAD R29, R14, UR4, RZ ;  /* 0x000000040e1d7c24 */ /* 0x000fe2000f8e02ff */
[----:B------:R-:W-:Y:S01]  /*18e0*/  LOP3.LUT R20, R9, 0x68, RZ, 0xfc, !PT ;  /* 0x0000006809147812 */ /* 0x000fe200078efcff */
[--C-:B------:R-:W-:Y:S01]  /*18f0*/  IMAD.WIDE R136, R135, 0x2, R56.reuse ;  /* 0x0000000287887825 */ /* 0x100fe200078e0238 */
[C---:B------:R-:W-:Y:S01]  /*1900*/  LOP3.LUT R24, R9.reuse, 0x88, RZ, 0xfc, !PT ;  /* 0x0000008809187812 */ /* 0x040fe200078efcff */
[----:B------:R-:W-:Y:S01]  /*1910*/  ULDC.64 UR4, c[0x0][0x218] ;  /* 0x0000860000047ab9 */ /* 0x000fe20000000a00 */
[----:B------:R-:W-:Y:S01]  /*1920*/  LOP3.LUT R26, R9, 0x98, RZ, 0xfc, !PT ;  /* 0x00000098091a7812 */ /* 0x000fe200078efcff */
[----:B------:R-:W-:Y:S01]  /*1930*/  IMAD.WIDE R132, R131, 0x2, R56 ;  /* 0x0000000283847825 */ /* 0x000fe200078e0238 */
[----:B------:R-:W-:-:S02]  /*1940*/  LOP3.LUT R28, R9, 0xa8, RZ, 0xfc, !PT ;  /* 0x000000a8091c7812 */ /* 0x000fc400078efcff */
[----:B------:R-:W-:Y:S01]  /*1950*/  LOP3.LUT R31, R9, 0xc0, RZ, 0xfc, !PT ;  /* 0x000000c0091f7812 */ /* 0x000fe200078efcff */
[--C-:B------:R-:W-:Y:S01]  /*1960*/  IMAD.WIDE R128, R127, 0x2, R56.reuse ;  /* 0x000000027f807825 */ /* 0x100fe200078e0238 */
[C---:B------:R-:W-:Y:S02]  /*1970*/  LOP3.LUT R33, R9.reuse, 0xd0, RZ, 0xfc, !PT ;  /* 0x000000d009217812 */ /* 0x040fe400078efcff */
[----:B------:R-:W-:Y:S01]  /*1980*/  LOP3.LUT R34, R9, 0xd8, RZ, 0xfc, !PT ;  /* 0x000000d809227812 */ /* 0x000fe200078efcff */
[--C-:B------:R-:W-:Y:S01]  /*1990*/  IMAD.WIDE R124, R123, 0x2, R56.reuse ;  /* 0x000000027b7c7825 */ /* 0x100fe200078e0238 */
[C---:B------:R-:W-:Y:S02]  /*19a0*/  LOP3.LUT R35, R9.reuse, 0xe0, RZ, 0xfc, !PT ;  /* 0x000000e009237812 */ /* 0x040fe400078efcff */
[----:B------:R-:W-:Y:S01]  /*19b0*/  LOP3.LUT R36, R9, 0xe8, RZ, 0xfc, !PT ;  /* 0x000000e809247812 */ /* 0x000fe200078efcff */
[----:B------:R-:W-:Y:S01]  /*19c0*/  IMAD.WIDE R120, R119, 0x2, R56 ;  /* 0x0000000277787825 */ /* 0x000fe200078e0238 */
[----:B------:R-:W-:-:S02]  /*19d0*/  LOP3.LUT R37, R9, 0xf0, RZ, 0xfc, !PT ;  /* 0x000000f009257812 */ /* 0x000fc400078efcff */
[----:B------:R-:W-:Y:S01]  /*19e0*/  LOP3.LUT R111, R4, 0x40, RZ, 0x3c, !PT ;  /* 0x00000040046f7812 */ /* 0x000fe200078e3cff */
[----:B------:R-:W-:-:S04]  /*19f0*/  IMAD.WIDE R116, R115, 0x2, R56 ;  /* 0x0000000273747825 */ /* 0x000fc800078e0238 */
        /* <DEDUP_REMOVED lines=9> */
[----:B------:R-:W-:Y:S01]  /*1a90*/  IMAD.WIDE R162, R13, 0x2, R62 ;  /* 0x000000020da27825 */ /* 0x000fe200078e023e */
[----:B------:R-:W-:-:S03]  /*1aa0*/  LOP3.LUT R13, R9, 0x30, RZ, 0xfc, !PT ;  /* 0x00000030090d7812 */ /* 0x000fc600078efcff */
        /* <DEDUP_REMOVED lines=20> */
[----:B------:R-:W-:-:S04]  /*1bf0*/  IMAD.WIDE R60, R61, 0x2, R62 ;  /* 0x000000023d3c7825 */ /* 0x000fc800078e023e */
[----:B------:R-:W-:-:S04]  /*1c00*/  IMAD.WIDE R56, R29, 0x2, R56 ;  /* 0x000000021d387825 */ /* 0x000fc800078e0238 */
[----:B------:R-:W-:Y:S01]  /*1c10*/  IMAD.WIDE R62, R29, 0x2, R62 ;  /* 0x000000021d3e7825 */ /* 0x000fe200078e023e */
[----:B------:R-:W-:-:S03]  /*1c20*/  LOP3.LUT R29, R9, 0xb0, RZ, 0xfc, !PT ;  /* 0x000000b0091d7812 */ /* 0x000fc600078efcff */
[C---:B------:R-:W-:Y:S02]  /*1c30*/  VIADD R14, R10.reuse, 0x38 ;  /* 0x000000380a0e7836 */ /* 0x040fe40000000000 */
[C---:B------:R-:W-:Y:S02]  /*1c40*/  VIADD R22, R10.reuse, 0x78 ;  /* 0x000000780a167836 */ /* 0x040fe40000000000 */
[----:B------:R-:W-:Y:S02]  /*1c50*/  VIADD R30, R10, 0xb8 ;  /* 0x000000b80a1e7836 */ /* 0x000fe40000000000 */
[----:B------:R-:W-:Y:S02]  /*1c60*/  IMAD.SHL.U32 R39, R2, 0x2, RZ ;  /* 0x0000000202277824 */ /* 0x000fe400078e00ff */
[-C--:B------:R-:W-:Y:S02]  /*1c70*/  IMAD R46, R38, R102.reuse, RZ ;  /* 0x00000066262e7224 */ /* 0x080fe400078e02ff */
[-C--:B------:R-:W-:Y:S01]  /*1c80*/  IMAD R47, R30, R102.reuse, RZ ;  /* 0x000000661e2f7224 */ /* 0x080fe200078e02ff */
[C---:B------:R-:W-:Y:S01]  /*1c90*/  LOP3.LUT R104, R39.reuse, 0x10, RZ, 0x3c, !PT ;  /* 0x0000001027687812 */ /* 0x040fe200078e3cff */
[-C--:B------:R-:W-:Y:S01]  /*1ca0*/  IMAD R48, R22, R102.reuse, RZ ;  /* 0x0000006616307224 */ /* 0x080fe200078e02ff */
[C---:B------:R-:W-:Y:S01]  /*1cb0*/  LOP3.LUT R105, R39.reuse, 0x20, RZ, 0x3c, !PT ;  /* 0x0000002027697812 */ /* 0x040fe200078e3cff */
[-C--:B------:R-:W-:Y:S01]  /*1cc0*/  IMAD R49, R14, R102.reuse, RZ ;  /* 0x000000660e317224 */ /* 0x080fe200078e02ff */
[----:B------:R-:W-:Y:S01]  /*1cd0*/  LOP3.LUT R106, R39, 0x30, RZ, 0x3c, !PT ;  /* 0x00000030276a7812 */ /* 0x000fe200078e3cff */
        /* <DEDUP_REMOVED lines=8> */
[----:B------:R-:W-:-:S02]  /*1d60*/  IMAD R85, R33, R102, RZ ;  /* 0x0000006621557224 */ /* 0x000fc400078e02ff */
[-C--:B------:R-:W-:Y:S02]  /*1d70*/  IMAD R86, R32, R102.reuse, RZ ;  /* 0x0000006620567224 */ /* 0x080fe400078e02ff */
[-C--:B------:R-:W-:Y:S02]  /*1d80*/  IMAD R87, R31, R102.reuse, RZ ;  /* 0x000000661f577224 */ /* 0x080fe400078e02ff */
[-C--:B------:R-:W-:Y:S02]  /*1d90*/  IMAD R88, R29, R102.reuse, RZ ;  /* 0x000000661d587224 */ /* 0x080fe400078e02ff */
[-C--:B------:R-:W-:Y:S02]  /*1da0*/  IMAD R89, R28, R102.reuse, RZ ;  /* 0x000000661c597224 */ /* 0x080fe400078e02ff */
[-C--:B------:R-:W-:Y:S02]  /*1db0*/  IMAD R90, R27, R102.reuse, RZ ;  /* 0x000000661b5a7224 */ /* 0x080fe400078e02ff */
        /* <DEDUP_REMOVED lines=11> */
[----:B------:R-:W-:-:S07]  /*1e70*/  IMAD R102, R13, R102, RZ ;  /* 0x000000660d667224 */ /* 0x000fce00078e02ff */
.L_x_1:
[C---:B------:R-:W-:Y:S01]  /*1e80*/  LOP3.LUT R64, R9.reuse, 0x8, RZ, 0xfc, !PT ;  /* 0x0000000809407812 */ /* 0x040fe200078efcff */
[--C-:B------:R-:W-:Y:S01]  /*1e90*/  IMAD.WIDE R170, R50, 0x2, R166.reuse ;  /* 0x0000000232aa7825 */ /* 0x100fe200078e02a6 */
[C---:B------:R-:W-:Y:S02]  /*1ea0*/  LOP3.LUT R67, R9.reuse, 0x20, RZ, 0xfc, !PT ;  /* 0x0000002009437812 */ /* 0x040fe400078efcff */
[----:B------:R-:W-:Y:S02]  /*1eb0*/  ISETP.GE.AND P1, PT, R64, UR8, PT ;  /* 0x0000000840007c0c */ /* 0x000fe4000bf26270 */
[----:B------:R-:W-:Y:S01]  /*1ec0*/  LOP3.LUT R64, R9, 0x10, RZ, 0xfc, !PT ;  /* 0x0000001009407812 */ /* 0x000fe200078efcff */
[----:B------:R-:W-:Y:S01]  /*1ed0*/  IMAD.WIDE R76, R43, 0x2, R166 ;  /* 0x000000022b4c7825 */ /* 0x000fe200078e02a6 */
[----:B------:R-:W-:Y:S02]  /*1ee0*/  ISETP.GE.AND P0, PT, R9, UR8, PT ;  /* 0x0000000809007c0c */ /* 0x000fe4000bf06270 */
[----:B------:R-:W-:-:S02]  /*1ef0*/  ISETP.GE.AND P2, PT, R64, UR8, PT ;  /* 0x0000000840007c0c */ /* 0x000fc4000bf46270 */
[----:B------:R-:W-:Y:S02]  /*1f00*/  PRMT R64, RZ, 0x7610, R64 ;  /* 0x00007610ff407816 */ /* 0x000fe40000000040 */
[----:B------:R-:W-:Y:S02]  /*1f10*/  ISETP.GE.AND P4, PT, R67, UR8, PT ;  /* 0x0000000843007c0c */ /* 0x000fe4000bf86270 */
[----:B------:R-:W-:Y:S01]  /*1f20*/  LOP3.LUT R65, R9, 0x18, RZ, 0xfc, !PT ;  /* 0x0000001809417812 */ /* 0x000fe200078efcff */
[----:B------:R-:W-:Y:S01]  /*1f30*/  IMAD.WIDE R78, R41, 0x2, R166 ;  /* 0x00000002294e7825 */ /* 0x000fe200078e02a6 */
[----:B------:R-:W-:Y:S02]  /*1f40*/  PRMT R66, RZ, 0x7610, R66 ;  /* 0x00007610ff427816 */ /* 0x000fe40000000042 */
[----:B------:R-:W-:Y:S02]  /*1f50*/  ISETP.GE.AND P3, PT, R65, UR8, PT ;  /* 0x0000000841007c0c */ /* 0x000fe4000bf66270 */
[----:B------:R-:W-:Y:S01]  /*1f60*/  LOP3.LUT R68, R9, 0x28, RZ, 0xfc, !PT ;  /* 0x0000002809447812 */ /* 0x000fe200078efcff */
[----:B------:R-:W2:Y:S01]  /*1f70*/  @!P2 LDG.E.U16 R64, desc[UR10][R76.64] ;  /* 0x0000000a4c40a981 */ /* 0x000ea2000c1e1500 */
[----:B------:R-:W-:-:S02]  /*1f80*/  ISETP.GE.AND P2, PT, R15, UR8, PT ;  /* 0x000000080f007c0c */ /* 0x000fc4000bf46270 */
[----:B------:R-:W-:Y:S01]  /*1f90*/  PRMT R182, RZ, 0x7610, R182 ;  /* 0x00007610ffb67816 */ /* 0x000fe200000000b6 */
[----:B------:R-:W3:Y:S01]  /*1fa0*/  @!P0 LDG.E.U16 R66, desc[UR10][R170.64] ;  /* 0x0000000aaa428981 */ /* 0x000ee2000c1e1500 */
[----:B------:R-:W-:Y:S01]  /*1fb0*/  ISETP.GE.AND P5, PT, R68, UR8, PT ;  /* 0x0000000844007c0c */ /* 0x000fe2000bfa6270 */
[----:B------:R-:W-:Y:S01]  /*1fc0*/  IMAD.WIDE R70, R44, 0x2, R166 ;  /* 0x000000022c467825 */ /* 0x000fe200078e02a6 */
[----:B------:R-:W-:Y:S02]  /*1fd0*/  PRMT R68, RZ, 0x7610, R68 ;  /* 0x00007610ff447816 */ /* 0x000fe40000000044 */
[----:B------:R-:W-:Y:S01]  /*1fe0*/  PRMT R72, RZ, 0x7610, R72 ;  /* 0x00007610ff487816 */ /* 0x000fe20000000048 */
[----:B------:R0:W4:Y:S01]  /*1ff0*/  @!P4 LDG.E.U16 R182, desc[UR10][R78.64] ;  /* 0x0000000a4eb6c981 */ /* 0x000122000c1e1500 */
[----:B------:R-:W-:Y:S01]  /*2000*/  PRMT R192, RZ, 0x7610, R192 ;  /* 0x00007610ffc07816 */ /* 0x000fe200000000c0 */
[--C-:B------:R-:W-:Y:S01]  /*2010*/  IMAD.WIDE R74, R42, 0x2, R166.reuse ;  /* 0x000000022a4a7825 */ /* 0x100fe200078e02a6 */
[----:B------:R-:W-:Y:S01]  /*2020*/  ISETP.GE.AND P0, PT, R13, UR8, PT ;  /* 0x000000080d007c0c */ /* 0x000fe2000bf06270 */
[----:B------:R-:W5:Y:S02]  /*2030*/  @!P1 LDG.E.U16 R68, desc[UR10][R70.64] ;  /* 0x0000000a46449981 */ /* 0x000f64000c1e1500 */
[----:B0-----:R-:W-:-:S02]  /*2040*/  IMAD.WIDE R78, R101, 0x2, R166 ;  /* 0x00000002654e7825 */ /* 0x001fc400078e02a6 */
[----:B------:R0:W4:Y:S01]  /*2050*/  @!P3 LDG.E.U16 R72, desc[UR10][R74.64] ;  /* 0x0000000a4a48b981 */ /* 0x000122000c1e1500 */
[----:B------:R-:W-:Y:S02]  /*2060*/  ISETP.GE.AND P1, PT, R14, UR8, PT ;  /* 0x000000080e007c0c */ /* 0x000fe4000bf26270 */
[----:B------:R-:W-:Y:S01]  /*2070*/  ISETP.GE.AND P3, PT, R16, UR8, PT ;  /* 0x0000000810007c0c */ /* 0x000fe2000bf66270 */
[----:B------:R-:W4:Y:S01]  /*2080*/  @!P2 LDG.E.U16 R192, desc[UR10][R78.64] ;  /* 0x0000000a4ec0a981 */ /* 0x000f22000c1e1500 */
[----:B------:R-:W-:Y:S02]  /*2090*/  ISETP.GE.AND P4, PT, R17, UR8, PT ;  /* 0x0000000811007c0c */ /* 0x000fe4000bf86270 */
[----:B------:R-:W-:Y:S01]  /*20a0*/  ISETP.GE.AND P2, PT, R18, UR8, PT ;  /* 0x0000000812007c0c */ /* 0x000fe2000bf46270 */
[----:B------:R-:W-:Y:S01]  /*20b0*/  IMAD.WIDE R168, R40, 0x2, R166 ;  /* 0x0000000228a87825 */ /* 0x000fe200078e02a6 */
[----:B------:R-:W-:Y:S02]  /*20c0*/  PRMT R176, RZ, 0x7610, R176 ;  /* 0x00007610ffb07816 */ /* 0x000fe400000000b0 */
[----:B------:R-:W-:Y:S01]  /*20d0*/  PRMT R190, RZ, 0x7610, R190 ;  /* 0x00007610ffbe7816 */ /* 0x000fe200000000be */
[----:B0-----:R-:W-:Y:S01]  /*20e0*/  IMAD.WIDE R74, R102, 0x2, R166 ;  /* 0x00000002664a7825 */ /* 0x001fe200078e02a6 */
[----:B------:R-:W-:-:S02]  /*20f0*/  PRMT R186, RZ, 0x7610, R186 ;  /* 0x00007610ffba7816 */ /* 0x000fc400000000ba */
[----:B------:R0:W4:Y:S01]  /*2100*/  @!P5 LDG.E.U16 R176, desc[UR10][R168.64] ;  /* 0x0000000aa8b0d981 */ /* 0x000122000c1e1500 */
[----:B------:R-:W-:Y:S01]  /*2110*/  PRMT R194, RZ, 0x7610, R194 ;  /* 0x00007610ffc27816 */ /* 0x000fe200000000c2 */
[----:B------:R-:W-:Y:S01]  /*2120*/  IMAD.WIDE R76, R49, 0x2, R166 ;  /* 0x00000002314c7825 */ /* 0x000fe200078e02a6 */
[----:B------:R-:W-:Y:S01]  /*2130*/  PRMT R188, RZ, 0x7610, R188 ;  /* 0x00007610ffbc7816 */ /* 0x000fe200000000bc */
[----:B------:R1:W4:Y:S01]  /*2140*/  @!P0 LDG.E.U16 R190, desc[UR10][R74.64] ;  /* 0x0000000a4abe8981 */ /* 0x000322000c1e1500 */
[----:B------:R-:W-:Y:S01]  /*2150*/  PRMT R70, RZ, 0x7610, R70 ;  /* 0x00007610ff467816 */ /* 0x000fe20000000046 */
[--C-:B------:R-:W-:Y:S02]  /*2160*/  IMAD.WIDE R172, R99, 0x2, R166.reuse ;  /* 0x0000000263ac7825 */ /* 0x100fe400078e02a6 */
[----:B------:R1:W4:Y:S02]  /*2170*/  @!P1 LDG.E.U16 R186, desc[UR10][R76.64] ;  /* 0x0000000a4cba9981 */ /* 0x000324000c1e1500 */
[----:B0-----:R-:W-:-:S04]  /*2180*/  IMAD.WIDE R168, R100, 0x2, R166 ;  /* 0x0000000264a87825 */ /* 0x001fc800078e02a6 */
[----:B-1----:R-:W-:Y:S01]  /*2190*/  IMAD.WIDE R74, R98, 0x2, R166 ;  /* 0x00000002624a7825 */ /* 0x002fe200078e02a6 */
[----:B------:R-:W4:Y:S01]  /*21a0*/  @!P3 LDG.E.U16 R194, desc[UR10][R168.64] ;  /* 0x0000000aa8c2b981 */ /* 0x000f22000c1e1500 */
[----:B------:R-:W-:Y:S02]  /*21b0*/  ISETP.GE.AND P3, PT, R19, UR8, PT ;  /* 0x0000000813007c0c */ /* 0x000fe4000bf66270 */
[----:B------:R-:W-:Y:S01]  /*21c0*/  ISETP.GE.AND P1, PT, R22, UR8, PT ;  /* 0x0000000816007c0c */ /* 0x000fe2000bf26270 */
[----:B------:R0:W4:Y:S01]  /*21d0*/  @!P4 LDG.E.U16 R188, desc[UR10][R172.64] ;  /* 0x0000000aacbcc981 */ /* 0x000122000c1e1500 */
[----:B------:R-:W-:-:S03]  /*21e0*/  ISETP.GE.AND P4, PT, R20, UR8, PT ;  /* 0x0000000814007c0c */ /* 0x000fc6000bf86270 */
[----:B------:R1:W4:Y:S01]  /*21f0*/  @!P2 LDG.E.U16 R70, desc[UR10][R74.64] ;  /* 0x0000000a4a46a981 */ /* 0x000322000c1e1500 */
[----:B------:R-:W-:Y:S01]  /*2200*/  ISETP.GE.AND P2, PT, R24, UR8, PT ;  /* 0x0000000818007c0c */ /* 0x000fe2000bf46270 */
[----:B------:R-:W-:Y:S01]  /*2210*/  IMAD.WIDE R76, R97, 0x2, R166 ;  /* 0x00000002614c7825 */ /* 0x000fe200078e02a6 */
[----:B------:R-:W-:Y:S02]  /*2220*/  PRMT R180, RZ, 0x7610, R180 ;  /* 0x00007610ffb47816 */ /* 0x000fe400000000b4 */
[----:B------:R-:W-:Y:S01]  /*2230*/  PRMT R170, RZ, 0x7610, R170 ;  /* 0x00007610ffaa7816 */ /* 0x000fe200000000aa */
[----:B------:R-:W-:Y:S01]  /*2240*/  IMAD.WIDE R78, R96, 0x2, R166 ;  /* 0x00000002604e7825 */ /* 0x000fe200078e02a6 */
[----:B------:R-:W-:Y:S02]  /*2250*/  PRMT R228, RZ, 0x7610, R228 ;  /* 0x00007610ffe47816 */ /* 0x000fe400000000e4 */
[----:B------:R-:W-:Y:S01]  /*2260*/  PRMT R224, RZ, 0x7610, R224 ;  /* 0x00007610ffe07816 */ /* 0x000fe200000000e0 */
[--C-:B0-----:R-:W-:Y:S01]  /*2270*/  IMAD.WIDE R172, R48, 0x2, R166.reuse ;  /* 0x0000000230ac7825 */ /* 0x101fe200078e02a6 */
[----:B------:R-:W-:Y:S01]  /*2280*/  ISETP.GE.AND P5, PT, R21, UR8, PT ;  /* 0x0000000815007c0c */ /* 0x000fe2000bfa6270 */
[----:B------:R0:W4:Y:S01]  /*2290*/  @!P3 LDG.E.U16 R180, desc[UR10][R76.64] ;  /* 0x0000000a4cb4b981 */ /* 0x000122000c1e1500 */
[----:B------:R-:W-:Y:S01]  /*22a0*/  ISETP.GE.AND P0, PT, R23, UR8, PT ;  /* 0x0000000817007c0c */ /* 0x000fe2000bf06270 */
[----:B-1----:R-:W-:Y:S01]  /*22b0*/  IMAD.WIDE R74, R93, 0x2, R166 ;  /* 0x000000025d4a7825 */ /* 0x002fe200078e02a6 */
[----:B------:R-:W-:Y:S01]  /*22c0*/  ISETP.GE.AND P3, PT, R25, UR8, PT ;  /* 0x0000000819007c0c */ /* 0x000fe2000bf66270 */
[----:B------:R-:W4:Y:S01]  /*22d0*/  @!P4 LDG.E.U16 R170, desc[UR10][R78.64] ;  /* 0x0000000a4eaac981 */ /* 0x000f22000c1e1500 */
[----:B------:R-:W-:-:S03]  /*22e0*/  ISETP.GE.AND P4, PT, R28, UR8, PT ;  /* 0x000000081c007c0c */ /* 0x000fc6000bf86270 */
[----:B------:R1:W4:Y:S01]  /*22f0*/  @!P1 LDG.E.U16 R228, desc[UR10][R172.64] ;  /* 0x0000000aace49981 */ /* 0x000322000c1e1500 */
[----:B------:R-:W-:-:S03]  /*2300*/  ISETP.GE.AND P1, PT, R26, UR8, PT ;  /* 0x000000081a007c0c */ /* 0x000fc6000bf26270 */
[----:B------:R-:W4:Y:S01]  /*2310*/  @!P2 LDG.E.U16 R224, desc[UR10][R74.64] ;  /* 0x0000000a4ae0a981 */ /* 0x000f22000c1e1500 */
[----:B------:R-:W-:Y:S01]  /*2320*/  ISETP.GE.AND P2, PT, R29, UR8, PT ;  /* 0x000000081d007c0c */ /* 0x000fe2000bf46270 */
[----:B------:R-:W-:Y:S01]  /*2330*/  IMAD.WIDE R168, R95, 0x2, R166 ;  /* 0x000000025fa87825 */ /* 0x000fe200078e02a6 */
[----:B------:R-:W-:Y:S02]  /*2340*/  PRMT R184, RZ, 0x7610, R184 ;  /* 0x00007610ffb87816 */ /* 0x000fe400000000b8 */
[----:B------:R-:W-:Y:S01]  /*2350*/  PRMT R226, RZ, 0x7610, R226 ;  /* 0x00007610ffe27816 */ /* 0x000fe200000000e2 */
[----:B------:R-:W-:Y:S01]  /*2360*/  IMAD.WIDE R174, R94, 0x2, R166 ;  /* 0x000000025eae7825 */ /* 0x000fe200078e02a6 */
[----:B------:R-:W-:Y:S02]  /*2370*/  PRMT R222, RZ, 0x7610, R222 ;  /* 0x00007610ffde7816 */ /* 0x000fe400000000de */
[----:B------:R1:W4:Y:S01]  /*2380*/  @!P5 LDG.E.U16 R184, desc[UR10][R168.64] ;  /* 0x0000000aa8b8d981 */ /* 0x000322000c1e1500 */
[----:B------:R-:W-:Y:S01]  /*2390*/  PRMT R220, RZ, 0x7610, R220 ;  /* 0x00007610ffdc7816 */ /* 0x000fe200000000dc */
[----:B0-----:R-:W-:Y:S01]  /*23a0*/  IMAD.WIDE R76, R92, 0x2, R166 ;  /* 0x000000025c4c7825 */ /* 0x001fe200078e02a6 */
[----:B------:R-:W-:Y:S01]  /*23b0*/  PRMT R216, RZ, 0x7610, R216 ;  /* 0x00007610ffd87816 */ /* 0x000fe200000000d8 */
[----:B------:R0:W4:Y:S01]  /*23c0*/  @!P0 LDG.E.U16 R226, desc[UR10][R174.64] ;  /* 0x0000000aaee28981 */ /* 0x000122000c1e1500 */
[----:B------:R-:W-:Y:S01]  /*23d0*/  PRMT R214, RZ, 0x7610, R214 ;  /* 0x00007610ffd67816 */ /* 0x000fe200000000d6 */
[--C-:B-1----:R-:W-:Y:S01]  /*23e0*/  IMAD.WIDE R172, R89, 0x2, R166.reuse ;  /* 0x0000000259ac7825 */ /* 0x102fe200078e02a6 */
[----:B------:R-:W-:Y:S01]  /*23f0*/  ISETP.GE.AND P0, PT, R27, UR8, PT ;  /* 0x000000081b007c0c */ /* 0x000fe2000bf06270 */
[----:B------:R-:W4:Y:S02]  /*2400*/  @!P3 LDG.E.U16 R222, desc[UR10][R76.64] ;  /* 0x0000000a4cdeb981 */ /* 0x000f24000c1e1500 */
[----:B------:R-:W-:-:S04]  /*2410*/  IMAD.WIDE R168, R91, 0x2, R166 ;  /* 0x000000025ba87825 */ /* 0x000fc800078e02a6 */
[----:B0-----:R-:W-:Y:S01]  /*2420*/  IMAD.WIDE R174, R88, 0x2, R166 ;  /* 0x0000000258ae7825 */ /* 0x001fe200078e02a6 */
[----:B------:R0:W4:Y:S01]  /*2430*/  @!P1 LDG.E.U16 R220, desc[UR10][R168.64] ;  /* 0x0000000aa8dc9981 */ /* 0x000122000c1e1500 */
[----:B------:R-:W-:Y:S02]  /*2440*/  ISETP.GE.AND P1, PT, R30, UR8, PT ;  /* 0x000000081e007c0c */ /* 0x000fe4000bf26270 */
[----:B------:R-:W-:Y:S01]  /*2450*/  ISETP.GE.AND P3, PT, R32, UR8, PT ;  /* 0x0000000820007c0c */ /* 0x000fe2000bf66270 */
[----:B------:R-:W4:Y:S01]  /*2460*/  @!P4 LDG.E.U16 R216, desc[UR10][R172.64] ;  /* 0x0000000aacd8c981 */ /* 0x000f22000c1e1500 */
        /* <DEDUP_REMOVED lines=13> */
[----:B------:R-:W-:Y:S01]  /*2540*/  ISETP.GE.AND P0, PT, R31, UR8, PT ;  /* 0x000000081f007c0c */ /* 0x000fe2000bf06270 */
[----:B-1----:R-:W-:-:S04]  /*2550*/  IMAD.WIDE R174, R53, 0x2, R166 ;  /* 0x0000000235ae7825 */ /* 0x002fc800078e02a6 */
[----:B------:R-:W-:Y:S01]  /*2560*/  IMAD.WIDE R78, R85, 0x2, R166 ;  /* 0x00000002554e7825 */ /* 0x000fe200078e02a6 */
[----:B------:R1:W4:Y:S01]  /*2570*/  @!P3 LDG.E.U16 R208, desc[UR10][R168.64] ;  /* 0x0000000aa8d0b981 */ /* 0x000322000c1e1500 */
[----:B------:R-:W-:Y:S02]  /*2580*/  ISETP.GE.AND P1, PT, R34, UR8, PT ;  /* 0x0000000822007c0c */ /* 0x000fe4000bf26270 */
[----:B------:R-:W-:Y:S01]  /*2590*/  ISETP.GE.AND P3, PT, R37, UR8, PT ;  /* 0x0000000825007c0c */ /* 0x000fe2000bf66270 */
[----:B------:R-:W4:Y:S01]  /*25a0*/  @!P2 LDG.E.U16 R206, desc[UR10][R78.64] ;  /* 0x0000000a4ecea981 */ /* 0x000f22000c1e1500 */
        /* <DEDUP_REMOVED lines=12> */
[----:B------:R0:W4:Y:S02]  /*2670*/  @!P1 LDG.E.U16 R204, desc[UR10][R172.64] ;  /* 0x0000000aaccc9981 */ /* 0x000124000c1e1500 */
[----:B-1----:R-:W-:-:S02]  /*2680*/  IMAD.WIDE R168, R46, 0x2, R166 ;  /* 0x000000022ea87825 */ /* 0x002fc400078e02a6 */
[----:B------:R1:W4:Y:S02]  /*2690*/  @!P2 LDG.E.U16 R200, desc[UR10][R74.64] ;  /* 0x0000000a4ac8a981 */ /* 0x000324000c1e1500 */
[----:B------:R-:W-:Y:S02]  /*26a0*/  IMAD.WIDE R76, R51, 0x2, R166 ;  /* 0x00000002334c7825 */ /* 0x000fe400078e02a6 */
[----:B------:R-:W4:Y:S04]  /*26b0*/  @!P4 LDG.E.U16 R196, desc[UR10][R168.64] ;  /* 0x0000000aa8c4c981 */ /* 0x000f28000c1e1500 */
[----:B------:R1:W4:Y:S01]  /*26c0*/  @!P3 LDG.E.U16 R198, desc[UR10][R76.64] ;  /* 0x0000000a4cc6b981 */ /* 0x000322000c1e1500 */
[----:B------:R-:W-:Y:S01]  /*26d0*/  BAR.SYNC.DEFER_BLOCKING 0x0 ;  /* 0x0000000000007b1d */ /* 0x000fe20000010000 */
[----:B------:R-:W-:-:S02]  /*26e0*/  ISETP.GE.AND P1, PT, R2, UR8, PT ;  /* 0x0000000802007c0c */ /* 0x000fc4000bf26270 */
[----:B------:R-:W-:Y:S02]  /*26f0*/  IADD3 R78, P0, R158, UR4, RZ ;  /* 0x000000049e4e7c10 */ /* 0x000fe4000ff1e0ff */
[----:B0-----:R-:W-:Y:S02]  /*2700*/  IADD3 R172, P2, R154, UR4, RZ ;  /* 0x000000049aac7c10 */ /* 0x001fe4000ff5e0ff */
[----:B------:R-:W-:Y:S02]  /*2710*/  PRMT R65, RZ, 0x7610, R65 ;  /* 0x00007610ff417816 */ /* 0x000fe40000000041 */
[----:B------:R-:W-:Y:S02]  /*2720*/  IADD3.X R79, R159, UR5, RZ, P0, !PT ;  /* 0x000000059f4f7c10 */ /* 0x000fe400087fe4ff */
[----:B------:R-:W-:Y:S02]  /*2730*/  IADD3.X R173, R155, UR5, RZ, P2, !PT ;  /* 0x000000059bad7c10 */ /* 0x000fe400097fe4ff */
[----:B------:R-:W-:-:S02]  /*2740*/  IADD3 R174, P0, R150, UR4, RZ ;  /* 0x0000000496ae7c10 */ /* 0x000fc4000ff1e0ff */
[----:B-1----:R-:W-:Y:S02]  /*2750*/  IADD3 R74, P2, R146, UR4, RZ ;  /* 0x00000004924a7c10 */ /* 0x002fe4000ff5e0ff */
[----:B------:R-:W-:Y:S02]  /*2760*/  IADD3 R76, P3, R142, UR4, RZ ;  /* 0x000000048e4c7c10 */ /* 0x000fe4000ff7e0ff */
[----:B------:R-:W-:Y:S02]  /*2770*/  PRMT R232, RZ, 0x7610, R232 ;  /* 0x00007610ffe87816 */ /* 0x000fe400000000e8 */
[----:B------:R-:W-:Y:S02]  /*2780*/  PRMT R234, RZ, 0x7610, R234 ;  /* 0x00007610ffea7816 */ /* 0x000fe400000000ea */
[----:B------:R-:W-:Y:S01]  /*2790*/  PRMT R236, RZ, 0x7610, R236 ;  /* 0x00007610ffec7816 */ /* 0x000fe200000000ec */
[----:B------:R0:W4:Y:S01]  /*27a0*/  @!P1 LDG.E.U16 R65, desc[UR10][R172.64] ;  /* 0x0000000aac419981 */ /* 0x000122000c1e1500 */
[----:B------:R-:W-:-:S02]  /*27b0*/  IADD3.X R175, R151, UR5, RZ, P0, !PT ;  /* 0x0000000597af7c10 */ /* 0x000fc400087fe4ff */
[----:B------:R-:W-:Y:S01]  /*27c0*/  IADD3.X R75, R147, UR5, RZ, P2, !PT ;  /* 0x00000005934b7c10 */ /* 0x000fe200097fe4ff */
[----:B------:R1:W4:Y:S01]  /*27d0*/  @!P1 LDG.E.U16 R232, desc[UR10][R78.64] ;  /* 0x0000000a4ee89981 */ /* 0x000322000c1e1500 */
[----:B------:R-:W-:Y:S02]  /*27e0*/  IADD3.X R77, R143, UR5, RZ, P3, !PT ;  /* 0x000000058f4d7c10 */ /* 0x000fe40009ffe4ff */
[----:B------:R-:W-:Y:S01]  /*27f0*/  IADD3 R168, P2, R134, UR4, RZ ;  /* 0x0000000486a87c10 */ /* 0x000fe2000ff5e0ff */
[----:B------:R1:W4:Y:S01]  /*2800*/  @!P1 LDG.E.U16 R234, desc[UR10][R174.64] ;  /* 0x0000000aaeea9981 */ /* 0x000322000c1e1500 */
[----:B0-----:R-:W-:Y:S02]  /*2810*/  IADD3 R172, P3, R130, UR4, RZ ;  /* 0x0000000482ac7c10 */ /* 0x001fe4000ff7e0ff */
[----:B------:R-:W-:Y:S01]  /*2820*/  PRMT R67, RZ, 0x7610, R67 ;  /* 0x00007610ff437816 */ /* 0x000fe20000000043 */
[----:B------:R0:W4:Y:S01]  /*2830*/  @!P1 LDG.E.U16 R236, desc[UR10][R76.64] ;  /* 0x0000000a4cec9981 */ /* 0x000122000c1e1500 */
[----:B------:R-:W-:-:S02]  /*2840*/  PRMT R238, RZ, 0x7610, R238 ;  /* 0x00007610ffee7816 */ /* 0x000fc400000000ee */
[----:B------:R-:W-:Y:S02]  /*2850*/  IADD3.X R169, R135, UR5, RZ, P2, !PT ;  /* 0x0000000587a97c10 */ /* 0x000fe400097fe4ff */
[----:B------:R-:W-:Y:S01]  /*2860*/  IADD3.X R173, R131, UR5, RZ, P3, !PT ;  /* 0x0000000583ad7c10 */ /* 0x000fe20009ffe4ff */
[----:B------:R0:W4:Y:S01]  /*2870*/  @!P1 LDG.E.U16 R67, desc[UR10][R74.64] ;  /* 0x0000000a4a439981 */ /* 0x000122000c1e1500 */
[----:B-1----:R-:W-:Y:S02]  /*2880*/  IADD3 R78, P0, R138, UR4, RZ ;  /* 0x000000048a4e7c10 */ /* 0x002fe4000ff1e0ff */
[----:B------:R-:W-:Y:S01]  /*2890*/  IADD3 R174, P3, R118, UR4, RZ ;  /* 0x0000000476ae7c10 */ /* 0x000fe2000ff7e0ff */
[----:B------:R1:W4:Y:S01]  /*28a0*/  @!P1 LDG.E.U16 R238, desc[UR10][R168.64] ;  /* 0x0000000aa8ee9981 */ /* 0x000322000c1e1500 */
[----:B0-----:R-:W-:Y:S02]  /*28b0*/  IADD3 R76, P2, R122, UR4, RZ ;  /* 0x000000047a4c7c10 */ /* 0x001fe4000ff5e0ff */
[----:B------:R-:W-:-:S02]  /*28c0*/  PRMT R69, RZ, 0x7610, R69 ;  /* 0x00007610ff457816 */ /* 0x000fc40000000045 */
[----:B------:R-:W-:Y:S02]  /*28d0*/  PRMT R171, RZ, 0x7610, R171 ;  /* 0x00007610ffab7816 */ /* 0x000fe400000000ab */
[----:B------:R-:W-:Y:S02]  /*28e0*/  PRMT R242, RZ, 0x7610, R242 ;  /* 0x00007610fff27816 */ /* 0x000fe400000000f2 */
[----:B------:R-:W-:Y:S02]  /*28f0*/  IADD3.X R79, R139, UR5, RZ, P0, !PT ;  /* 0x000000058b4f7c10 */ /* 0x000fe400087fe4ff */
[----:B------:R-:W-:Y:S01]  /*2900*/  IADD3.X R77, R123, UR5, RZ, P2, !PT ;  /* 0x000000057b4d7c10 */ /* 0x000fe200097fe4ff */
[----:B------:R0:W4:Y:S01]  /*2910*/  @!P1 LDG.E.U16 R171, desc[UR10][R172.64] ;  /* 0x0000000aacab9981 */ /* 0x000122000c1e1500 */
[----:B------:R-:W-:Y:S02]  /*2920*/  IADD3.X R175, R119, UR5, RZ, P3, !PT ;  /* 0x0000000577af7c10 */ /* 0x000fe40009ffe4ff */
[----:B------:R-:W-:Y:S01]  /*2930*/  IADD3 R74, P0, R126, UR4, RZ ;  /* 0x000000047e4a7c10 */ /* 0x000fe2000ff1e0ff */
[----:B------:R0:W4:Y:S01]  /*2940*/  @!P1 LDG.E.U16 R69, desc[UR10][R78.64] ;  /* 0x0000000a4e459981 */ /* 0x000122000c1e1500 */
[----:B-1----:R-:W-:-:S02]  /*2950*/  IADD3 R168, P2, R58, UR4, RZ ;  /* 0x000000043aa87c10 */ /* 0x002fc4000ff5e0ff */
[----:B------:R-:W-:Y:S01]  /*2960*/  IADD3.X R75, R127, UR5, RZ, P0, !PT ;  /* 0x000000057f4b7c10 */ /* 0x000fe200087fe4ff */
[----:B------:R1:W4:Y:S01]  /*2970*/  @!P1 LDG.E.U16 R242, desc[UR10][R174.64] ;  /* 0x0000000aaef29981 */ /* 0x000322000c1e1500 */
[----:B------:R-:W-:Y:S02]  /*2980*/  IADD3.X R169, R59, UR5, RZ, P2, !PT ;  /* 0x000000053ba97c10 */ /* 0x000fe400097fe4ff */
[----:B0-----:R-:W-:Y:S02]  /*2990*/  IADD3 R172, P3, R60, UR4, RZ ;  /* 0x000000043cac7c10 */ /* 0x001fe4000ff7e0ff */
[----:B------:R-:W-:Y:S02]  /*29a0*/  IADD3 R230, P4, R62, UR4, RZ ;  /* 0x000000043ee67c10 */ /* 0x000fe4000ff9e0ff */
[----:B------:R-:W-:Y:S02]  /*29b0*/  IADD3 R78, P0, R114, UR4, RZ ;  /* 0x00000004724e7c10 */ /* 0x000fe4000ff1e0ff */
[----:B-1----:R-:W-:-:S02]  /*29c0*/  IADD3 R174, P2, R162, UR4, RZ ;  /* 0x00000004a2ae7c10 */ /* 0x002fc4000ff5e0ff */
[----:B------:R-:W-:Y:S02]  /*29d0*/  PRMT R240, RZ, 0x7610, R240 ;  /* 0x00007610fff07816 */ /* 0x000fe400000000f0 */
[----:B------:R-:W-:Y:S02]  /*29e0*/  PRMT R71, RZ, 0x7610, R71 ;  /* 0x00007610ff477816 */ /* 0x000fe40000000047 */
[----:B------:R-:W-:Y:S02]  /*29f0*/  PRMT R73, RZ, 0x7610, R73 ;  /* 0x00007610ff497816 */ /* 0x000fe40000000049 */
[----:B------:R-:W-:Y:S01]  /*2a00*/  PRMT R244, RZ, 0x7610, R244 ;  /* 0x00007610fff47816 */ /* 0x000fe200000000f4 */
[----:B------:R-:W4:Y:S01]  /*2a10*/  @!P1 LDG.E.U16 R240, desc[UR10][R74.64] ;  /* 0x0000000a4af09981 */ /* 0x000f22000c1e1500 */
[----:B------:R-:W-:Y:S02]  /*2a20*/  PRMT R177, RZ, 0x7610, R177 ;  /* 0x00007610ffb17816 */ /* 0x000fe400000000b1 */
[----:B------:R-:W-:Y:S01]  /*2a30*/  PRMT R246, RZ, 0x7610, R246 ;  /* 0x00007610fff67816 */ /* 0x000fe200000000f6 */
[----:B------:R0:W4:Y:S01]  /*2a40*/  @!P1 LDG.E.U16 R71, desc[UR10][R76.64] ;  /* 0x0000000a4c479981 */ /* 0x000122000c1e1500 */
[----:B------:R-:W-:-:S02]  /*2a50*/  PRMT R199, RZ, 0x7610, R199 ;  /* 0x00007610ffc77816 */ /* 0x000fc400000000c7 */
[----:B------:R-:W-:Y:S01]  /*2a60*/  IADD3.X R79, R115, UR5, RZ, P0, !PT ;  /* 0x00000005734f7c10 */ /* 0x000fe200087fe4ff */
[----:B------:R-:W4:Y:S01]  /*2a70*/  @!P1 LDG.E.U16 R244, desc[UR10][R168.64] ;  /* 0x0000000aa8f49981 */ /* 0x000f22000c1e1500 */
[----:B------:R-:W-:Y:S02]  /*2a80*/  IADD3.X R173, R61, UR5, RZ, P3, !PT ;  /* 0x000000053dad7c10 */ /* 0x000fe40009ffe4ff */
[----:B------:R-:W-:Y:S01]  /*2a90*/  IADD3.X R231, R63, UR5, RZ, P4, !PT ;  /* 0x000000053fe77c10 */ /* 0x000fe2000a7fe4ff */
[----:B------:R1:W4:Y:S01]  /*2aa0*/  @!P1 LDG.E.U16 R73, desc[UR10][R78.64] ;  /* 0x0000000a4e499981 */ /* 0x000322000c1e1500 */
[----:B------:R-:W-:Y:S02]  /*2ab0*/  IADD3.X R175, R163, UR5, RZ, P2, !PT ;  /* 0x00000005a3af7c10 */ /* 0x000fe400097fe4ff */
[----:B------:R-:W-:Y:S01]  /*2ac0*/  IADD3 R178, P3, R156, UR4, RZ ;  /* 0x000000049cb27c10 */ /* 0x000fe2000ff7e0ff */
[----:B------:R1:W4:Y:S01]  /*2ad0*/  @!P1 LDG.E.U16 R177, desc[UR10][R172.64] ;  /* 0x0000000aacb19981 */ /* 0x000322000c1e1500 */
[----:B------:R-:W-:-:S02]  /*2ae0*/  ISETP.GE.AND P0, PT, R0, UR8, PT ;  /* 0x0000000800007c0c */ /* 0x000fc4000bf06270 */
[----:B------:R-:W-:Y:S01]  /*2af0*/  IADD3.X R179, R157, UR5, RZ, P3, !PT ;  /* 0x000000059db37c10 */ /* 0x000fe20009ffe4ff */
[----:B------:R-:W4:Y:S01]  /*2b00*/  @!P1 LDG.E.U16 R246, desc[UR10][R230.64] ;  /* 0x0000000ae6f69981 */ /* 0x000f22000c1e1500 */
[----:B0-----:R-:W-:Y:S02]  /*2b10*/  IADD3 R76, P2, R148, UR4, RZ ;  /* 0x00000004944c7c10 */ /* 0x001fe4000ff5e0ff */
[----:B-1----:R-:W-:Y:S01]  /*2b20*/  IADD3 R78, P3, R144, UR4, RZ ;  /* 0x00000004904e7c10 */ /* 0x002fe2000ff7e0ff */
[----:B------:R0:W4:Y:S01]  /*2b30*/  @!P1 LDG.E.U16 R199, desc[UR10][R174.64] ;  /* 0x0000000aaec79981 */ /* 0x000122000c1e1500 */
[----:B------:R-:W-:Y:S02]  /*2b40*/  IADD3 R74, P1, R152, UR4, RZ ;  /* 0x00000004984a7c10 */ /* 0x000fe4000ff3e0ff */
[----:B------:R-:W-:Y:S02]  /*2b50*/  PRMT R193, RZ, 0x7610, R193 ;  /* 0x00007610ffc17816 */ /* 0x000fe400000000c1 */
[----:B------:R-:W-:-:S02]  /*2b60*/  PRMT R191, RZ, 0x7610, R191 ;  /* 0x00007610ffbf7816 */ /* 0x000fc400000000bf */
[----:B------:R-:W-:Y:S02]  /*2b70*/  IADD3.X R75, R153, UR5, RZ, P1, !PT ;  /* 0x00000005994b7c10 */ /* 0x000fe40008ffe4ff */
[----:B------:R-:W-:Y:S02]  /*2b80*/  IADD3.X R77, R149, UR5, RZ, P2, !PT ;  /* 0x00000005954d7c10 */ /* 0x000fe400097fe4ff */
[----:B------:R-:W-:Y:S01]  /*2b90*/  PRMT R189, RZ, 0x7610, R189 ;  /* 0x00007610ffbd7816 */ /* 0x000fe200000000bd */
[----:B------:R1:W4:Y:S01]  /*2ba0*/  @!P0 LDG.E.U16 R193, desc[UR10][R74.64] ;  /* 0x0000000a4ac18981 */ /* 0x000322000c1e1500 */
[----:B------:R-:W-:Y:S02]  /*2bb0*/  IADD3.X R79, R145, UR5, RZ, P3, !PT ;  /* 0x00000005914f7c10 */ /* 0x000fe40009ffe4ff */
[----:B------:R-:W-:Y:S01]  /*2bc0*/  IADD3 R168, P1, R140, UR4, RZ ;  /* 0x000000048ca87c10 */ /* 0x000fe2000ff3e0ff */
[----:B------:R2:W4:Y:S01]  /*2bd0*/  @!P0 LDG.E.U16 R191, desc[UR10][R76.64] ;  /* 0x0000000a4cbf8981 */ /* 0x000522000c1e1500 */
[----:B------:R-:W-:-:S02]  /*2be0*/  IADD3 R172, P2, R136, UR4, RZ ;  /* 0x0000000488ac7c10 */ /* 0x000fc4000ff5e0ff */
[----:B0-----:R-:W-:Y:S01]  /*2bf0*/  IADD3 R174, P3, R128, UR4, RZ ;  /* 0x0000000480ae7c10 */ /* 0x001fe2000ff7e0ff */
[----:B------:R0:W4:Y:S01]  /*2c00*/  @!P0 LDG.E.U16 R189, desc[UR10][R78.64] ;  /* 0x0000000a4ebd8981 */ /* 0x000122000c1e1500 */
[----:B------:R-:W-:Y:S02]  /*2c10*/  PRMT R195, RZ, 0x7610, R195 ;  /* 0x00007610ffc37816 */ /* 0x000fe400000000c3 */
[----:B------:R-:W-:Y:S02]  /*2c20*/  PRMT R250, RZ, 0x7610, R250 ;  /* 0x00007610fffa7816 */ /* 0x000fe400000000fa */
[----:B------:R-:W-:Y:S02]  /*2c30*/  PRMT R187, RZ, 0x7610, R187 ;  /* 0x00007610ffbb7816 */ /* 0x000fe400000000bb */
[----:B------:R-:W-:Y:S01]  /*2c40*/  IADD3.X R169, R141, UR5, RZ, P1, !PT ;  /* 0x000000058da97c10 */ /* 0x000fe20008ffe4ff */
[----:B------:R3:W4:Y:S01]  /*2c50*/  @!P0 LDG.E.U16 R195, desc[UR10][R178.64] ;  /* 0x0000000ab2c38981 */ /* 0x000722000c1e1500 */
[----:B------:R-:W-:-:S02]  /*2c60*/  PRMT R252, RZ, 0x7610, R252 ;  /* 0x00007610fffc7816 */ /* 0x000fc400000000fc */
[----:B------:R-:W-:Y:S01]  /*2c70*/  IADD3.X R173, R137, UR5, RZ, P2, !PT ;  /* 0x0000000589ad7c10 */ /* 0x000fe200097fe4ff */
[----:B------:R-:W4:Y:S01]  /*2c80*/  @!P0 LDG.E.U16 R187, desc[UR10][R168.64] ;  /* 0x0000000aa8bb8981 */ /* 0x000f22000c1e1500 */
[----:B------:R-:W-:Y:S02]  /*2c90*/  IADD3.X R175, R129, UR5, RZ, P3, !PT ;  /* 0x0000000581af7c10 */ /* 0x000fe40009ffe4ff */
[----:B-1----:R-:W-:Y:S01]  /*2ca0*/  IADD3 R74, P1, R112, UR4, RZ ;  /* 0x00000004704a7c10 */ /* 0x002fe2000ff3e0ff */
[----:B------:R-:W4:Y:S01]  /*2cb0*/  @!P0 LDG.E.U16 R252, desc[UR10][R172.64] ;  /* 0x0000000aacfc8981 */ /* 0x000f22000c1e1500 */
[----:B--2---:R-:W-:Y:S02]  /*2cc0*/  IADD3 R76, P2, R54, UR4, RZ ;  /* 0x00000004364c7c10 */ /* 0x004fe4000ff5e0ff */
[----:B0-----:R-:W-:Y:S01]  /*2cd0*/  IADD3 R78, P3, R56, UR4, RZ ;  /* 0x00000004384e7c10 */ /* 0x001fe2000ff7e0ff */
[----:B------:R0:W2:Y:S01]  /*2ce0*/  @!P0 LDG.E.U16 R250, desc[UR10][R174.64] ;  /* 0x0000000aaefa8981 */ /* 0x0000a2000c1e1500 */
[----:B------:R-:W-:-:S02]  /*2cf0*/  PRMT R230, RZ, 0x7610, R230 ;  /* 0x00007610ffe67816 */ /* 0x000fc400000000e6 */
[----:B------:R-:W-:Y:S02]  /*2d00*/  IADD3.X R75, R113, UR5, RZ, P1, !PT ;  /* 0x00000005714b7c10 */ /* 0x000fe40008ffe4ff */
[----:B---3--:R-:W-:Y:S02]  /*2d10*/  PRMT R179, RZ, 0x7610, R179 ;  /* 0x00007610ffb37816 */ /* 0x008fe400000000b3 */
[----:B------:R-:W-:Y:S01]  /*2d20*/  IADD3.X R77, R55, UR5, RZ, P2, !PT ;  /* 0x00000005374d7c10 */ /* 0x000fe200097fe4ff */
[----:B------:R1:W3:Y:S01]  /*2d30*/  @!P0 LDG.E.U16 R230, desc[UR10][R74.64] ;  /* 0x0000000a4ae68981 */ /* 0x0002e2000c1e1500 */
[----:B------:R-:W-:Y:S02]  /*2d40*/  PRMT R178, RZ, 0x7610, R178 ;  /* 0x00007610ffb27816 */ /* 0x000fe400000000b2 */
[----:B------:R-:W-:Y:S01]  /*2d50*/  IADD3.X R79, R57, UR5, RZ, P3, !PT ;  /* 0x00000005394f7c10 */ /* 0x000fe20009ffe4ff */
[----:B------:R5:W2:Y:S01]  /*2d60*/  @!P0 LDG.E.U16 R179, desc[UR10][R76.64] ;  /* 0x0000000a4cb38981 */ /* 0x000aa2000c1e1500 */
[----:B0-----:R-:W-:-:S02]  /*2d70*/  IADD3 R174, P2, R120, UR4, RZ ;  /* 0x0000000478ae7c10 */ /* 0x001fc4000ff5e0ff */
[----:B------:R-:W-:Y:S01]  /*2d80*/  IADD3 R168, P3, R116, UR4, RZ ;  /* 0x0000000474a87c10 */ /* 0x000fe2000ff7e0ff */
[----:B------:R0:W3:Y:S01]  /*2d90*/  @!P0 LDG.E.U16 R178, desc[UR10][R78.64] ;  /* 0x0000000a4eb28981 */ /* 0x0000e2000c1e1500 */
[----:B------:R-:W-:Y:S02]  /*2da0*/  IADD3 R172, P1, R124, UR4, RZ ;  /* 0x000000047cac7c10 */ /* 0x000fe4000ff3e0ff */
[----:B------:R-:W-:Y:S02]  /*2db0*/  IADD3.X R175, R121, UR5, RZ, P2, !PT ;  /* 0x0000000579af7c10 */ /* 0x000fe400097fe4ff */
[----:B------:R-:W-:Y:S02]  /*2dc0*/  IADD3.X R169, R117, UR5, RZ, P3, !PT ;  /* 0x0000000575a97c10 */ /* 0x000fe40009ffe4ff */
[----:B------:R-:W-:Y:S02]  /*2dd0*/  PRMT R181, RZ, 0x7610, R181 ;  /* 0x00007610ffb57816 */ /* 0x000fe400000000b5 */
[----:B------:R-:W-:-:S02]  /*2de0*/  IADD3.X R173, R125, UR5, RZ, P1, !PT ;  /* 0x000000057dad7c10 */ /* 0x000fc40008ffe4ff */
[----:B-1----:R-:W-:Y:S02]  /*2df0*/  IADD3 R74, P2, R160, UR4, RZ ;  /* 0x00000004a04a7c10 */ /* 0x002fe4000ff5e0ff */
[----:B------:R-:W-:Y:S01]  /*2e00*/  PRMT R248, RZ, 0x7610, R248 ;  /* 0x00007610fff87816 */ /* 0x000fe200000000f8 */
[----:B------:R-:W2:Y:S01]  /*2e10*/  @!P0 LDG.E.U16 R181, desc[UR10][R168.64] ;  /* 0x0000000aa8b58981 */ /* 0x000ea2000c1e1500 */
[----:B-----5:R-:W-:Y:S02]  /*2e20*/  IADD3 R76, P3, R132, UR4, RZ ;  /* 0x00000004844c7c10 */ /* 0x020fe4000ff7e0ff */
[----:B0-----:R-:W-:Y:S02]  /*2e30*/  IADD3 R78, P1, R164, UR4, RZ ;  /* 0x00000004a44e7c10 */ /* 0x001fe4000ff3e0ff */
[----:B------:R-:W-:Y:S01]  /*2e40*/  PRMT R183, RZ, 0x7610, R183 ;  /* 0x00007610ffb77816 */ /* 0x000fe200000000b7 */
[----:B------:R-:W5:Y:S01]  /*2e50*/  @!P0 LDG.E.U16 R248, desc[UR10][R174.64] ;  /* 0x0000000aaef88981 */ /* 0x000f62000c1e1500 */
[----:B------:R-:W-:-:S02]  /*2e60*/  PRMT R197, RZ, 0x7610, R197 ;  /* 0x00007610ffc57816 */ /* 0x000fc400000000c5 */
[----:B------:R-:W-:Y:S02]  /*2e70*/  IADD3.X R75, R161, UR5, RZ, P2, !PT ;  /* 0x00000005a14b7c10 */ /* 0x000fe400097fe4ff */
[----:B------:R-:W-:Y:S01]  /*2e80*/  PRMT R185, RZ, 0x7610, R185 ;  /* 0x00007610ffb97816 */ /* 0x000fe200000000b9 */
[----:B------:R-:W5:Y:S01]  /*2e90*/  @!P0 LDG.E.U16 R183, desc[UR10][R172.64] ;  /* 0x0000000aacb78981 */ /* 0x000f62000c1e1500 */
[----:B------:R-:W-:Y:S02]  /*2ea0*/  PRMT R201, RZ, 0x7610, R201 ;  /* 0x00007610ffc97816 */ /* 0x000fe400000000c9 */
[----:B------:R-:W-:Y:S01]  /*2eb0*/  IADD3.X R77, R133, UR5, RZ, P3, !PT ;  /* 0x00000005854d7c10 */ /* 0x000fe20009ffe4ff */
[----:B------:R-:W5:Y:S01]  /*2ec0*/  @!P0 LDG.E.U16 R197, desc[UR10][R74.64] ;  /* 0x0000000a4ac58981 */ /* 0x000f62000c1e1500 */
[----:B------:R-:W-:-:S03]  /*2ed0*/  IADD3.X R79, R165, UR5, RZ, P1, !PT ;  /* 0x00000005a54f7c10 */ /* 0x000fc60008ffe4ff */
[----:B------:R-:W5:Y:S04]  /*2ee0*/  @!P0 LDG.E.U16 R185, desc[UR10][R76.64] ;  /* 0x0000000a4cb98981 */ /* 0x000f68000c1e1500 */
[----:B------:R-:W5:Y:S04]  /*2ef0*/  @!P0 LDG.E.U16 R201, desc[UR10][R78.64] ;  /* 0x0000000a4ec98981 */ /* 0x000f68000c1e1500 */
[----:B------:R-:W-:Y:S04]  /*2f00*/  STS.U16 [R5+UR6], R66 ;  /* 0x0000004205007988 */ /* 0x000fe80008000406 */
[----:B------:R-:W-:Y:S04]  /*2f10*/  STS.U16 [R5+UR6+0x100], R68 ;  /* 0x0001004405007988 */ /* 0x000fe80008000406 */
[----:B------:R-:W-:Y:S04]  /*2f20*/  STS.U16 [R5+UR6+0x200], R64 ;  /* 0x0002004005007988 */ /* 0x000fe80008000406 */
[----:B----4-:R-:W-:Y:S04]  /*2f30*/  STS.U16 [R5+UR6+0x300], R72 ;  /* 0x0003004805007988 */ /* 0x010fe80008000406 */
[----:B------:R-:W-:Y:S04]  /*2f40*/  STS.U16 [R5+UR6+0x400], R182 ;  /* 0x000400b605007988 */ /* 0x000fe80008000406 */
        /* <DEDUP_REMOVED lines=30> */
[----:B---3--:R-:W-:Y:S04]  /*3130*/  STS.U16 [R39+UR6+0x2100], R178 ;  /* 0x002100b227007988 */ /* 0x008fe80008000406 */
[----:B------:R-:W-:Y:S04]  /*3140*/  STS.U16 [R104+UR6+0x2200], R177 ;  /* 0x002200b168007988 */ /* 0x000fe80008000406 */
[----:B--2---:R-:W-:Y:S04]  /*3150*/  STS.U16 [R104+UR6+0x2300], R179 ;  /* 0x002300b368007988 */ /* 0x004fe80008000406 */
        /* <DEDUP_REMOVED lines=11> */
[----:B-----5:R-:W-:Y:S04]  /*3210*/  STS.U16 [R107+UR6+0x2900], R248 ;  /* 0x002900f86b007988 */ /* 0x020fe80008000406 */
        /* <DEDUP_REMOVED lines=13> */
[----:B------:R-:W-:Y:S01]  /*32f0*/  STS.U16 [R110+UR6+0x3f00], R201 ;  /* 0x003f00c96e007988 */ /* 0x000fe20008000406 */
[----:B------:R-:W-:Y:S06]  /*3300*/  BAR.SYNC.DEFER_BLOCKING 0x0 ;  /* 0x0000000000007b1d */ /* 0x000fec0000010000 */
[----:B------:R-:W-:Y:S04]  /*3310*/  LDSM.16.MT88.4 R64, [R3] ;  /* 0x000000000340783b */ /* 0x000fe80000004200 */
[----:B------:R-:W0:Y:S04]  /*3320*/  LDSM.16.M88.4 R72, [R4+UR6+0x2000] ;  /* 0x002000060448783b */ /* 0x000e280008000200 */
[----:B------:R-:W1:Y:S04]  /*3330*/  LDSM.16.MT88.4 R76, [R3+0x200] ;  /* 0x00020000034c783b */ /* 0x000e680000004200 */
[----:B------:R-:W-:Y:S01]  /*3340*/  LDSM.16.M88.4 R68, [R111+UR6+0x2000] ;  /* 0x002000066f44783b */ /* 0x000fe20008000200 */
[----:B0-----:R-:W-:Y:S03]  /*3350*/  HMMA.16816.F32.BF16 R80, R64, R72, R80 ;  /* 0x000000484050723c */ /* 0x001fe60000041850 */
[----:B------:R-:W0:-:S15]  /*3360*/  LDSM.16.MT88.4 R64, [R3+0x400] ;  /* 0x000400000340783b */ /* 0x000e1e0000004200 */
[----:B------:R-:W-:-:S06]  /*3370*/  NOP ;  /* 0x0000000000007918 */ /* 0x000fcc0000000000 */
[----:B-1----:R-:W-:Y:S01]  /*3380*/  HMMA.16816.F32.BF16 R80, R76, R74, R80 ;  /* 0x0000004a4c50723c */ /* 0x002fe20000041850 */
[----:B------:R-:W1:Y:S04]  /*3390*/  LDSM.16.MT88.4 R72, [R3+0x600] ;  /* 0x000600000348783b */ /* 0x000e680000004200 */
[----:B------:R-:W-:-:S15]  /*33a0*/  LDSM.16.M88.4 R76, [R4+UR6+0x2080] ;  /* 0x00208006044c783b */ /* 0x000fde0008000200 */
[----:B------:R-:W-:-:S04]  /*33b0*/  NOP ;  /* 0x0000000000007918 */ /* 0x000fc80000000000 */
[----:B0-----:R-:W-:Y:S01]  /*33c0*/  HMMA.16816.F32.BF16 R80, R64, R68, R80 ;  /* 0x000000444050723c */ /* 0x001fe20000041850 */
[----:B------:R-:W0:-:S15]  /*33d0*/  LDSM.16.MT88.4 R64, [R3+0x800] ;  /* 0x000800000340783b */ /* 0x000e1e0000004200 */
[----:B------:R-:W-:-:S08]  /*33e0*/  NOP ;  /* 0x0000000000007918 */ /* 0x000fd00000000000 */
        /* <DEDUP_REMOVED lines=30> */
[----:B------:R-:W-:-:S15]  /*35d0*/  LDSM.16.MT88.4 R72, [R3+0x1c00] ;  /* 0x001c00000348783b */ /* 0x000fde0000004200 */
[----:B------:R-:W-:-:S04]  /*35e0*/  NOP ;  /* 0x0000000000007918 */ /* 0x000fc80000000000 */
[----:B0-----:R-:W-:Y:S01]  /*35f0*/  HMMA.16816.F32.BF16 R64, R64, R76, R80 ;  /* 0x0000004c4040723c */ /* 0x001fe20000041850 */
[----:B------:R-:W0:-:S15]  /*3600*/  LDSM.16.M88.4 R80, [R111+UR6+0x2180] ;  /* 0x002180066f50783b */ /* 0x000e1e0008000200 */
[----:B------:R-:W-:-:S08]  /*3610*/  NOP ;  /* 0x0000000000007918 */ /* 0x000fd00000000000 */
[----:B-1----:R-:W-:Y:S01]  /*3620*/  HMMA.16816.F32.BF16 R64, R68, R78, R64 ;  /* 0x0000004e4440723c */ /* 0x002fe20000041840 */
[----:B------:R-:W1:Y:S01]  /*3630*/  LDSM.16.MT88.4 R68, [R3+0x1e00] ;  /* 0x001e00000344783b */ /* 0x000e620000004200 */
[----:B------:R-:W-:-:S05]  /*3640*/  VIADD R103, R103, 0xffffffff ;  /* 0xffffffff67677836 */ /* 0x000fca0000000000 */
[----:B------:R-:W-:-:S15]  /*3650*/  ISETP.NE.U32.AND P0, PT, R103, RZ, PT ;  /* 0x000000ff6700720c */ /* 0x000fde0003f05070 */
[----:B------:R-:W-:-:S02]  /*3660*/  NOP ;  /* 0x0000000000007918 */ /* 0x000fc40000000000 */
[----:B0-----:R-:W-:Y:S01]  /*3670*/  HMMA.16816.F32.BF16 R64, R72, R80, R64 ;  /* 0x000000504840723c */ /* 0x001fe20000041840 */
[----:B------:R-:W-:Y:S02]  /*3680*/  UIMAD.WIDE UR4, UR7, 0x2, UR4 ;  /* 0x00000002070478a5 */ /* 0x000fe4000f8e0204 */
[----:B------:R-:W-:Y:S01]  /*3690*/  UIADD3 UR8, UR8, -0x100, URZ ;  /* 0xffffff0008087890 */ /* 0x000fe2000fffe03f */
[----:B------:R-:W-:-:S15]  /*36a0*/  IMAD.WIDE R166, R45, 0x2, R166 ;  /* 0x000000022da67825 */ /* 0x000fde00078e02a6 */
[----:B------:R-:W-:-:S05]  /*36b0*/  NOP ;  /* 0x0000000000007918 */ /* 0x000fca0000000000 */
[----:B-1----:R-:W-:Y:S01]  /*36c0*/  HMMA.16816.F32.BF16 R80, R68, R82, R64 ;  /* 0x000000524450723c */ /* 0x002fe20000041840 */
[----:B------:R-:W-:-:S08]  /*36d0*/  NOP ;  /* 0x0000000000007918 */ /* 0x000fd00000000000 */
[----:B------:R-:W-:-:S15]  /*36e0*/  @P0 BRA `(.L_x_1) ;  /* 0xffffffe400e40947 */ /* 0x000fde000383ffff */
[----:B------:R-:W-:Y:S02]  /*36f0*/  F2FP.BF16.F32.PACK_AB R82, R83, R82 ;  /* 0x000000525352723e */ /* 0x000fe400000010ff */
[----:B------:R-:W-:-:S07]  /*3700*/  F2FP.BF16.F32.PACK_AB R80, R81, R80 ;  /* 0x000000505150723e */ /* 0x000fce00000010ff */
.L_x_0:
[----:B------:R-:W-:Y:S01]  /*3710*/  BAR.SYNC.DEFER_BLOCKING 0x0 ;  /* 0x0000000000007b1d */ /* 0x000fe20000010000 */
[----:B------:R-:W-:Y:S01]  /*3720*/  LOP3.LUT R7, R7, 0x1c, R12, 0xf8, !PT ;  /* 0x0000001c07077812 */ /* 0x000fe200078ef80c */
[----:B------:R-:W-:Y:S01]  /*3730*/  IMAD.SHL.U32 R3, R12, 0x4, RZ ;  /* 0x000000040c037824 */ /* 0x000fe200078e00ff */
[----:B------:R-:W-:Y:S02]  /*3740*/  LOP3.LUT R8, R8, 0x180, RZ, 0xc0, !PT ;  /* 0x0000018008087812 */ /* 0x000fe400078ec0ff */
[----:B------:R-:W-:Y:S01]  /*3750*/  LOP3.LUT R7, R7, 0x2, R10, 0xf8, !PT ;  /* 0x0000000207077812 */ /* 0x000fe200078ef80a */
[----:B------:R-:W-:Y:S01]  /*3760*/  ULDC UR4, c[0x0][0x244] ;  /* 0x0000910000047ab9 */ /* 0x000fe20000000800 */
[----:B------:R-:W-:Y:S01]  /*3770*/  LOP3.LUT R13, R8, 0x7c, R3, 0xf8, !PT ;  /* 0x0000007c080d7812 */ /* 0x000fe200078ef803 */
[----:B------:R-:W-:Y:S01]  /*3780*/  IMAD R2, R11, UR4, RZ ;  /* 0x000000040b027c24 */ /* 0x000fe2000f8e02ff */
[----:B------:R-:W-:Y:S01]  /*3790*/  PRMT R8, R80, 0x7632, R8 ;  /* 0x0000763250087816 */ /* 0x000fe20000000008 */
[----:B------:R-:W-:Y:S01]  /*37a0*/  ULDC.64 UR4, c[0x0][0x220] ;  /* 0x0000880000047ab9 */ /* 0x000fe20000000a00 */
[----:B------:R-:W-:-:S02]  /*37b0*/  LOP3.LUT R3, R7, 0x40, RZ, 0x3c, !PT ;  /* 0x0000004007037812 */ /* 0x000fc400078e3cff */
[C---:B------:R-:W-:Y:S02]  /*37c0*/  LOP3.LUT R4, R7.reuse, 0x20, RZ, 0x3c, !PT ;  /* 0x0000002007047812 */ /* 0x040fe400078e3cff */
[----:B------:R-:W-:Y:S02]  /*37d0*/  PRMT R10, R82, 0x7632, R10 ;  /* 0x00007632520a7816 */ /* 0x000fe4000000000a */
[----:B------:R-:W-:Y:S02]  /*37e0*/  LOP3.LUT R5, R7, 0x60, RZ, 0x3c, !PT ;  /* 0x0000006007057812 */ /* 0x000fe400078e3cff */
[----:B------:R-:W-:Y:S02]  /*37f0*/  LOP3.LUT R13, R13, 0x60, R12, 0x78, !PT ;  /* 0x000000600d0d7812 */ /* 0x000fe400078e780c */
[C---:B------:R-:W-:Y:S02]  /*3800*/  LOP3.LUT R0, R6.reuse, 0x8, R9, 0xfe, !PT ;  /* 0x0000000806007812 */ /* 0x040fe400078efe09 */
[----:B------:R-:W-:Y:S01]  /*3810*/  LOP3.LUT R6, R6, R9, RZ, 0xfc, !PT ;  /* 0x0000000906067212 */ /* 0x000fe200078efcff */
[----:B------:R-:W-:Y:S04]  /*3820*/  STS.U16 [R7+UR6], R80 ;  /* 0x0000005007007988 */ /* 0x000fe80008000406 */
[----:B------:R-:W-:Y:S04]  /*3830*/  STS.U16 [R3+UR6+0x100], R8 ;  /* 0x0001000803007988 */ /* 0x000fe80008000406 */
[----:B------:R0:W-:Y:S04]  /*3840*/  STS.U16 [R4+UR6+0x80], R82 ;  /* 0x0000805204007988 */ /* 0x0001e80008000406 */
[----:B------:R1:W-:Y:S01]  /*3850*/  STS.U16 [R5+UR6+0x180], R10 ;  /* 0x0001800a05007988 */ /* 0x0003e20008000406 */
[----:B------:R-:W-:Y:S01]  /*3860*/  BAR.SYNC.DEFER_BLOCKING 0x0 ;  /* 0x0000000000007b1d */ /* 0x000fe20000010000 */
[----:B0-----:R-:W-:-:S05]  /*3870*/  LEA R4, P2, R2, UR4, 0x1 ;  /* 0x0000000402047c11 */ /* 0x001fca000f8408ff */
[----:B------:R-:W0:Y:S01]  /*3880*/  LDS R13, [R13+UR6] ;  /* 0x000000060d0d7984 */ /* 0x000e220008000800 */
[----:B------:R-:W-:Y:S02]  /*3890*/  ULDC.64 UR6, c[0x0][0x228] ;  /* 0x00008a0000067ab9 */ /* 0x000fe40000000a00 */
[----:B------:R-:W-:Y:S01]  /*38a0*/  ISETP.GE.AND P0, PT, R11, UR6, PT ;  /* 0x000000060b007c0c */ /* 0x000fe2000bf06270 */
[----:B------:R-:W-:Y:S02]  /*38b0*/  ULDC UR6, c[0x0][0x248] ;  /* 0x0000920000067ab9 */ /* 0x000fe40000000800 */
[C---:B------:R-:W-:Y:S01]  /*38c0*/  IMAD R3, R6.reuse, UR6, RZ ;  /* 0x0000000606037c24 */ /* 0x040fe2000f8e02ff */
[----:B------:R-:W-:Y:S01]  /*38d0*/  ISETP.LT.AND P1, PT, R6, UR7, !P0 ;  /* 0x0000000706007c0c */ /* 0x000fe2000c721270 */
[C---:B-1----:R-:W-:Y:S01]  /*38e0*/  IMAD R5, R0.reuse, UR6, RZ ;  /* 0x0000000600057c24 */ /* 0x042fe2000f8e02ff */
[----:B------:R-:W-:Y:S02]  /*38f0*/  ISETP.LT.AND P0, PT, R0, UR7, !P0 ;  /* 0x0000000700007c0c */ /* 0x000fe4000c701270 */
[----:B------:R-:W-:-:S02]  /*3900*/  LEA.HI.X.SX32 R6, R2, UR5, 0x1, P2 ;  /* 0x0000000502067c11 */ /* 0x000fc400090f0eff */
[-C--:B------:R-:W-:Y:S02]  /*3910*/  LEA R2, P2, R3, R4.reuse, 0x1 ;  /* 0x0000000403027211 */ /* 0x080fe400078408ff */
[----:B------:R-:W-:Y:S02]  /*3920*/  LEA R4, P3, R5, R4, 0x1 ;  /* 0x0000000405047211 */ /* 0x000fe400078608ff */
[-C--:B------:R-:W-:Y:S02]  /*3930*/  LEA.HI.X.SX32 R3, R3, R6.reuse, 0x1, P2 ;  /* 0x0000000603037211 */ /* 0x080fe400010f0eff */
[----:B------:R-:W-:-:S03]  /*3940*/  LEA.HI.X.SX32 R5, R5, R6, 0x1, P3 ;  /* 0x0000000605057211 */ /* 0x000fc600018f0eff */
[----:B0-----:R0:W-:Y:S01]  /*3950*/  @P1 STG.E.U16 desc[UR10][R2.64], R13 ;  /* 0x0000000d02001986 */ /* 0x0011e2000c10150a */
[----:B------:R-:W-:Y:S05]  /*3960*/  @!P0 EXIT ;  /* 0x000000000000894d */ /* 0x000fea0003800000 */
[----:B0-----:R-:W-:-:S05]  /*3970*/  PRMT R2, R13, 0x7632, R2 ;  /* 0x000076320d027816 */ /* 0x001fca0000000002 */
[----:B------:R-:W-:Y:S01]  /*3980*/  STG.E.U16 desc[UR10][R4.64], R2 ;  /* 0x0000000204007986 */ /* 0x000fe2000c10150a */
[----:B------:R-:W-:Y:S05]  /*3990*/  EXIT ;  /* 0x000000000000794d */ /* 0x000fea0003800000 */
.L_x_2:
[----:B------:R-:W-:-:S00]  /*39a0*/  BRA `(.L_x_2) ;  /* 0xfffffffc00fc7947 */ /* 0x000fc0000383ffff */
[----:B------:R-:W-:-:S00]  /*39b0*/  NOP ;  /* 0x0000000000007918 */ /* 0x000fc00000000000 */
        /* <DEDUP_REMOVED lines=12> */
.L_x_3:


//--------------------- .nv.shared.matmul_kernel  --------------------------
	.section	.nv.shared.matmul_kernel,"aw",@nobits
	.sectionflags	@""
	.align	16
	.zero		1024


//--------------------- .nv.shared.reserved.0     --------------------------
	.section	.nv.shared.reserved.0,"aw",@nobits
	.weak		__nv_reservedSMEM_offset_0_alias
	.size		__nv_reservedSMEM_offset_0_alias, 0, 0
	.other		__nv_reservedSMEM_offset_0_alias,@"STO_CUDA_RESERVED_SHARED STV_DEFAULT"
__nv_reservedSMEM_offset_0_alias:
	.zero		0


//--------------------- .nv.constant0.matmul_kernel --------------------------
	.section	.nv.constant0.matmul_kernel,"a",@progbits
	.sectionflags	@""
	.align	4
.nv.constant0.matmul_kernel:
	.zero		608


//--------------------- SYMBOLS --------------------------

	.type		.nv.reservedSmem.offset0,@object
	.size		.nv.reservedSmem.offset0,0x4
